	.target	sm_90a

	.elftype	@"ET_EXEC"


//--------------------- .note.nv.tkinfo           --------------------------
	.section	.note.nv.tkinfo,"",@"SHT_NOTE"
	.sectionflags	@"SHF_NOTE_NV_TKINFO"
	.tkinfo
        /*0018*/ 	.word	0x00000002
        /*0030*/ 	.string	""
        /*0030*/ 	.string	"ptxas"
        /*0030*/ 	.string	"Cuda compilation tools, release 13.0, V13.0.88"
        /*0030*/ 	.string	"Build cuda_13.0.r13.0/compiler.36424714_0"
        /*0030*/ 	.string	"-arch sm_90a -m 64 "



//--------------------- .note.nv.cuinfo           --------------------------
	.section	.note.nv.cuinfo,"",@"SHT_NOTE"
	.sectionflags	@"SHF_NOTE_NV_CUINFO"
        /*0018*/ 	.short	0x0002
        /*001a*/ 	.short	0x005a
        /*001c*/ 	.short	0x0082
	.zero		2


//--------------------- .nv.info                  --------------------------
	.section	.nv.info,"",@"SHT_CUDA_INFO"
	.align	4


	//----- nvinfo : EIATTR_REGCOUNT
	.align		4
        /*0000*/ 	.byte	0x04, 0x2f
        /*0002*/ 	.short	(.L_15 - .L_14)
	.align		4
.L_14:
        /*0004*/ 	.word	index@(_ZN7cutlass13device_kernelINS_4gemm6kernel13GemmUniversalIN4cute5tupleIJiiiiEEENS1_10collective13CollectiveMmaINS1_34MainloopSm90TmaGmmaWarpSpecializedILi2ENS5_IJNS4_1CILi2EEENSA_ILi1EEESC_EEENS1_32KernelTmaWarpSpecializedPingpongEEENS5_IJNSA_ILi64EEENSA_ILi256EEENSA_ILi128EEEEEENS_6half_tENS5_IJlSC_lEEESK_SL_NS4_8TiledMMAINS4_8MMA_AtomIJNS4_4SM904GMMA26MMA_64x256x16_F32F16F16_SSILNSP_5MajorE0ELSR_0ELNSP_7ScaleInE1ELSS_1EEEEEENS4_6LayoutINS5_IJSC_SC_SC_EEENS5_IJNSA_ILi0EEESX_SX_EEEEENS5_IJNS4_10UnderscoreES10_S10_EEEEENS4_13SM90_TMA_LOADENS4_14ComposedLayoutINS4_7SwizzleILi3ELi4ELi3EEENS4_18smem_ptr_flag_bitsILi16EEENSV_INS5_IJNSA_ILi8EEESG_EEENS5_IJSG_SC_EEEEEEEvNS4_8identityENS4_23SM90_TMA_LOAD_MULTICASTES1D_vS1E_EENS_8epilogue10collective6detail29Sm90TmaWarpSpecializedAdapterINS1I_15DefaultEpilogueISK_SL_SL_NS1H_6thread17LinearCombinationISK_Li1EffLNS1M_9ScaleType4KindE0ELNS_15FloatRoundStyleE2ESK_EENS1_15EpilogueDefaultEEEEEvvEEEEvNT_6ParamsE)
        /*0008*/ 	.word	0x000000a8


	//----- nvinfo : EIATTR_FRAME_SIZE
	.align		4
.L_15:
        /*000c*/ 	.byte	0x04, 0x11
        /*000e*/ 	.short	(.L_17 - .L_16)
	.align		4
.L_16:
        /*0010*/ 	.word	index@(_ZN7cutlass13device_kernelINS_4gemm6kernel13GemmUniversalIN4cute5tupleIJiiiiEEENS1_10collective13CollectiveMmaINS1_34MainloopSm90TmaGmmaWarpSpecializedILi2ENS5_IJNS4_1CILi2EEENSA_ILi1EEESC_EEENS1_32KernelTmaWarpSpecializedPingpongEEENS5_IJNSA_ILi64EEENSA_ILi256EEENSA_ILi128EEEEEENS_6half_tENS5_IJlSC_lEEESK_SL_NS4_8TiledMMAINS4_8MMA_AtomIJNS4_4SM904GMMA26MMA_64x256x16_F32F16F16_SSILNSP_5MajorE0ELSR_0ELNSP_7ScaleInE1ELSS_1EEEEEENS4_6LayoutINS5_IJSC_SC_SC_EEENS5_IJNSA_ILi0EEESX_SX_EEEEENS5_IJNS4_10UnderscoreES10_S10_EEEEENS4_13SM90_TMA_LOADENS4_14ComposedLayoutINS4_7SwizzleILi3ELi4ELi3EEENS4_18smem_ptr_flag_bitsILi16EEENSV_INS5_IJNSA_ILi8EEESG_EEENS5_IJSG_SC_EEEEEEEvNS4_8identityENS4_23SM90_TMA_LOAD_MULTICASTES1D_vS1E_EENS_8epilogue10collective6detail29Sm90TmaWarpSpecializedAdapterINS1I_15DefaultEpilogueISK_SL_SL_NS1H_6thread17LinearCombinationISK_Li1EffLNS1M_9ScaleType4KindE0ELNS_15FloatRoundStyleE2ESK_EENS1_15EpilogueDefaultEEEEEvvEEEEvNT_6ParamsE)
        /*0014*/ 	.word	0x00000000


	//----- nvinfo : EIATTR_MIN_STACK_SIZE
	.align		4
.L_17:
        /*0018*/ 	.byte	0x04, 0x12
        /*001a*/ 	.short	(.L_19 - .L_18)
	.align		4
.L_18:
        /*001c*/ 	.word	index@(_ZN7cutlass13device_kernelINS_4gemm6kernel13GemmUniversalIN4cute5tupleIJiiiiEEENS1_10collective13CollectiveMmaINS1_34MainloopSm90TmaGmmaWarpSpecializedILi2ENS5_IJNS4_1CILi2EEENSA_ILi1EEESC_EEENS1_32KernelTmaWarpSpecializedPingpongEEENS5_IJNSA_ILi64EEENSA_ILi256EEENSA_ILi128EEEEEENS_6half_tENS5_IJlSC_lEEESK_SL_NS4_8TiledMMAINS4_8MMA_AtomIJNS4_4SM904GMMA26MMA_64x256x16_F32F16F16_SSILNSP_5MajorE0ELSR_0ELNSP_7ScaleInE1ELSS_1EEEEEENS4_6LayoutINS5_IJSC_SC_SC_EEENS5_IJNSA_ILi0EEESX_SX_EEEEENS5_IJNS4_10UnderscoreES10_S10_EEEEENS4_13SM90_TMA_LOADENS4_14ComposedLayoutINS4_7SwizzleILi3ELi4ELi3EEENS4_18smem_ptr_flag_bitsILi16EEENSV_INS5_IJNSA_ILi8EEESG_EEENS5_IJSG_SC_EEEEEEEvNS4_8identityENS4_23SM90_TMA_LOAD_MULTICASTES1D_vS1E_EENS_8epilogue10collective6detail29Sm90TmaWarpSpecializedAdapterINS1I_15DefaultEpilogueISK_SL_SL_NS1H_6thread17LinearCombinationISK_Li1EffLNS1M_9ScaleType4KindE0ELNS_15FloatRoundStyleE2ESK_EENS1_15EpilogueDefaultEEEEEvvEEEEvNT_6ParamsE)
        /*0020*/ 	.word	0x00000000
.L_19:


//--------------------- .nv.compat                --------------------------
	.section	.nv.compat,"",@"SHT_CUDA_COMPAT_INFO"
	.align	4
        /*0000*/ 	.byte	0x02, 0x09, 0x01, 0x00, 0x02, 0x02, 0x04, 0x00, 0x02, 0x05, 0x05, 0x00, 0x03, 0x07, 0x01, 0x01
        /*0010*/ 	.byte	0x02, 0x03, 0x01, 0x00, 0x02, 0x06, 0x01, 0x00, 0x04, 0x0b, 0x08, 0x00, 0x00, 0x00, 0x00, 0x00
        /*0020*/ 	.byte	0x00, 0x00, 0x00, 0x00


//--------------------- .nv.info._ZN7cutlass13device_kernelINS_4gemm6kernel13GemmUniversalIN4cute5tupleIJiiiiEEENS1_10collective13CollectiveMmaINS1_34MainloopSm90TmaGmmaWarpSpecializedILi2ENS5_IJNS4_1CILi2EEENSA_ILi1EEESC_EEENS1_32KernelTmaWarpSpecializedPingpongEEENS5_IJNSA_ILi64EEENSA_ILi256EEENSA_ILi128EEEEEENS_6half_tENS5_IJlSC_lEEESK_SL_NS4_8TiledMMAINS4_8MMA_AtomIJNS4_4SM904GMMA26MMA_64x256x16_F32F16F16_SSILNSP_5MajorE0ELSR_0ELNSP_7ScaleInE1ELSS_1EEEEEENS4_6LayoutINS5_IJSC_SC_SC_EEENS5_IJNSA_ILi0EEESX_SX_EEEEENS5_IJNS4_10UnderscoreES10_S10_EEEEENS4_13SM90_TMA_LOADENS4_14ComposedLayoutINS4_7SwizzleILi3ELi4ELi3EEENS4_18smem_ptr_flag_bitsILi16EEENSV_INS5_IJNSA_ILi8EEESG_EEENS5_IJSG_SC_EEEEEEEvNS4_8identityENS4_23SM90_TMA_LOAD_MULTICASTES1D_vS1E_EENS_8epilogue10collective6detail29Sm90TmaWarpSpecializedAdapterINS1I_15DefaultEpilogueISK_SL_SL_NS1H_6thread17LinearCombinationISK_Li1EffLNS1M_9ScaleType4KindE0ELNS_15FloatRoundStyleE2ESK_EENS1_15EpilogueDefaultEEEEEvvEEEEvNT_6ParamsE --------------------------
	.section	.nv.info._ZN7cutlass13device_kernelINS_4gemm6kernel13GemmUniversalIN4cute5tupleIJiiiiEEENS1_10collective13CollectiveMmaINS1_34MainloopSm90TmaGmmaWarpSpecializedILi2ENS5_IJNS4_1CILi2EEENSA_ILi1EEESC_EEENS1_32KernelTmaWarpSpecializedPingpongEEENS5_IJNSA_ILi64EEENSA_ILi256EEENSA_ILi128EEEEEENS_6half_tENS5_IJlSC_lEEESK_SL_NS4_8TiledMMAINS4_8MMA_AtomIJNS4_4SM904GMMA26MMA_64x256x16_F32F16F16_SSILNSP_5MajorE0ELSR_0ELNSP_7ScaleInE1ELSS_1EEEEEENS4_6LayoutINS5_IJSC_SC_SC_EEENS5_IJNSA_ILi0EEESX_SX_EEEEENS5_IJNS4_10UnderscoreES10_S10_EEEEENS4_13SM90_TMA_LOADENS4_14ComposedLayoutINS4_7SwizzleILi3ELi4ELi3EEENS4_18smem_ptr_flag_bitsILi16EEENSV_INS5_IJNSA_ILi8EEESG_EEENS5_IJSG_SC_EEEEEEEvNS4_8identityENS4_23SM90_TMA_LOAD_MULTICASTES1D_vS1E_EENS_8epilogue10collective6detail29Sm90TmaWarpSpecializedAdapterINS1I_15DefaultEpilogueISK_SL_SL_NS1H_6thread17LinearCombinationISK_Li1EffLNS1M_9ScaleType4KindE0ELNS_15FloatRoundStyleE2ESK_EENS1_15EpilogueDefaultEEEEEvvEEEEvNT_6ParamsE,"",@"SHT_CUDA_INFO"
	.sectionflags	@""
	.align	4


	//----- nvinfo : EIATTR_CUDA_API_VERSION
	.align		4
        /*0000*/ 	.byte	0x04, 0x37
        /*0002*/ 	.short	(.L_21 - .L_20)
.L_20:
        /*0004*/ 	.word	0x00000082


	//----- nvinfo : EIATTR_KPARAM_INFO
	.align		4
.L_21:
        /*0008*/ 	.byte	0x04, 0x17
        /*000a*/ 	.short	(.L_23 - .L_22)
.L_22:
        /*000c*/ 	.word	0x00000000
        /*0010*/ 	.short	0x0000
        /*0012*/ 	.short	0x0070
        /*0014*/ 	.byte	0x00, 0xf0, 0x01, 0x10


	//----- nvinfo : EIATTR_SPARSE_MMA_MASK
	.align		4
.L_23:
        /*0018*/ 	.byte	0x03, 0x50
        /*001a*/ 	.short	0x0000


	//----- nvinfo : EIATTR_MAXREG_COUNT
	.align		4
        /*001c*/ 	.byte	0x03, 0x1b
        /*001e*/ 	.short	0x00a8


	//----- nvinfo : EIATTR_NUM_BARRIERS
	.align		4
        /*0020*/ 	.byte	0x02, 0x4c
        /*0022*/ 	.byte	0x01
	.zero		1


	//----- nvinfo : EIATTR_EXTERNS
	.align		4
        /*0024*/ 	.byte	0x04, 0x0f
        /*0026*/ 	.short	(.L_25 - .L_24)


	//   ....[0]....
	.align		4
.L_24:
        /*0028*/ 	.word	index@(__assertfail)


	//----- nvinfo : EIATTR_MERCURY_ISA_VERSION
	.align		4
.L_25:
        /*002c*/ 	.byte	0x03, 0x5f
        /*002e*/ 	.short	0x0101


	//----- nvinfo : EIATTR_INT_WARP_WIDE_INSTR_OFFSETS
	.align		4
        /*0030*/ 	.byte	0x04, 0x31
        /*0032*/ 	.short	(.L_27 - .L_26)


	//   ....[0]....
.L_26:
        /*0034*/ 	.word	0x00000590


	//   ....[1]....
        /*0038*/ 	.word	0x000005d0


	//   ....[2]....
        /*003c*/ 	.word	0x00000660


	//   ....[3]....
        /*0040*/ 	.word	0x00000670


	//   ....[4]....
        /*0044*/ 	.word	0x00000690


	//   ....[5]....
        /*0048*/ 	.word	0x000006b0


	//   ....[6]....
        /*004c*/ 	.word	0x000007a0


	//   ....[7]....
        /*0050*/ 	.word	0x000007c0


	//   ....[8]....
        /*0054*/ 	.word	0x00002570


	//----- nvinfo : EIATTR_COOP_GROUP_MASK_REGIDS
	.align		4
.L_27:
        /*0058*/ 	.byte	0x04, 0x29
        /*005a*/ 	.short	(.L_29 - .L_28)


	//   ....[0]....
.L_28:
        /*005c*/ 	.word	0xffffffff


	//   ....[1]....
        /*0060*/ 	.word	0xffffffff


	//   ....[2]....
        /*0064*/ 	.word	0xffffffff


	//   ....[3]....
        /*0068*/ 	.word	0xffffffff


	//   ....[4]....
        /*006c*/ 	.word	0xffffffff


	//   ....[5]....
        /*0070*/ 	.word	0xffffffff


	//   ....[6]....
        /*0074*/ 	.word	0xffffffff


	//----- nvinfo : EIATTR_COOP_GROUP_INSTR_OFFSETS
	.align		4
.L_29:
        /*0078*/ 	.byte	0x04, 0x28
        /*007a*/ 	.short	(.L_31 - .L_30)


	//   ....[0]....
.L_30:
        /*007c*/ 	.word	0x00000060


	//   ....[1]....
        /*0080*/ 	.word	0x00000080


	//   ....[2]....
        /*0084*/ 	.word	0x00000180


	//   ....[3]....
        /*0088*/ 	.word	0x00000370


	//   ....[4]....
        /*008c*/ 	.word	0x000003c0


	//   ....[5]....
        /*0090*/ 	.word	0x00000560


	//   ....[6]....
        /*0094*/ 	.word	0x00000940


	//----- nvinfo : EIATTR_REG_RECONFIG
	.align		4
.L_31:
        /*0098*/ 	.byte	0x01, 0x54
	.zero		2


	//----- nvinfo : EIATTR_SYSCALL_OFFSETS
	.align		4
        /*009c*/ 	.byte	0x04, 0x46
        /*009e*/ 	.short	(.L_33 - .L_32)


	//   ....[0]....
.L_32:
        /*00a0*/ 	.word	0x00001890


	//----- nvinfo : EIATTR_MBARRIER_INSTR_OFFSETS
	.align		4
.L_33:
        /*00a4*/ 	.byte	0x04, 0x39
        /*00a6*/ 	.short	(.L_35 - .L_34)


	//   ....[0]....
.L_34:
        /*00a8*/ 	.word	0x00000300
        /*00ac*/ 	.word	0x000000ff
        /*00b0*/ 	.word	0x00000000
        /*00b4*/ 	.short	0x0100
        /*00b6*/ 	.byte	0x07
	.zero		1


	//   ....[1]....
        /*00b8*/ 	.word	0x00000310
        /*00bc*/ 	.word	0x000000ff
        /*00c0*/ 	.word	0x00000010
        /*00c4*/ 	.short	0x0100
        /*00c6*/ 	.byte	0x07
	.zero		1


	//   ....[2]....
        /*00c8*/ 	.word	0x00000320
        /*00cc*/ 	.word	0x000000ff
        /*00d0*/ 	.word	0x00000008
        /*00d4*/ 	.short	0x0100
        /*00d6*/ 	.byte	0x07
	.zero		1


	//   ....[3]....
        /*00d8*/ 	.word	0x00000330
        /*00dc*/ 	.word	0x000000ff
        /*00e0*/ 	.word	0x00000018
        /*00e4*/ 	.short	0x0100
        /*00e6*/ 	.byte	0x07
	.zero		1


	//   ....[4]....
        /*00e8*/ 	.word	0x00000800
        /*00ec*/ 	.word	0x000000ff
        /*00f0*/ 	.word	0x00000050
        /*00f4*/ 	.short	0x0100
        /*00f6*/ 	.byte	0x0c
	.zero		1


	//   ....[5]....
        /*00f8*/ 	.word	0x00000860
        /*00fc*/ 	.word	0x000000ff
        /*0100*/ 	.word	0x00000058
        /*0104*/ 	.short	0x0100
        /*0106*/ 	.byte	0x0c
	.zero		1


	//   ....[6]....
        /*0108*/ 	.word	0x00000890
        /*010c*/ 	.word	0x000000ff
        /*0110*/ 	.word	0x00000030
        /*0114*/ 	.short	0x0100
        /*0116*/ 	.byte	0x0d
	.zero		1


	//   ....[7]....
        /*0118*/ 	.word	0x000008d0
        /*011c*/ 	.word	0x000000ff
        /*0120*/ 	.word	0x00000038
        /*0124*/ 	.short	0x0100
        /*0126*/ 	.byte	0x0d
	.zero		1


	//   ....[8]....
        /*0128*/ 	.word	0x000008e0
        /*012c*/ 	.word	0x000000ff
        /*0130*/ 	.word	0x00000040
        /*0134*/ 	.short	0x0100
        /*0136*/ 	.byte	0x0d
	.zero		1


	//   ....[9]....
        /*0138*/ 	.word	0x000008f0
        /*013c*/ 	.word	0x000000ff
        /*0140*/ 	.word	0x00000048
        /*0144*/ 	.short	0x0100
        /*0146*/ 	.byte	0x0d
	.zero		1


	//   ....[10]....
        /*0148*/ 	.word	0x00001770
        /*014c*/ 	.word	0x0000009d
        /*0150*/ 	.word	0x00000000
        /*0154*/ 	.short	0x010a
        /*0156*/ 	.byte	0x2d
	.zero		1


	//   ....[11]....
        /*0158*/ 	.word	0x00001920
        /*015c*/ 	.word	0x00000003
        /*0160*/ 	.word	0x00000000
        /*0164*/ 	.short	0x010a
        /*0166*/ 	.byte	0x3f
	.zero		1


	//   ....[12]....
        /*0168*/ 	.word	0x00001980
        /*016c*/ 	.word	0x00000003
        /*0170*/ 	.word	0x00000000
        /*0174*/ 	.short	0x010a
        /*0176*/ 	.byte	0x3f
	.zero		1


	//   ....[13]....
        /*0178*/ 	.word	0x00001f10
        /*017c*/ 	.word	0x000000ff
        /*0180*/ 	.word	0x00000000
        /*0184*/ 	.short	0x010a
        /*0186*/ 	.byte	0x07
	.zero		1


	//   ....[14]....
        /*0188*/ 	.word	0x00001f50
        /*018c*/ 	.word	0x000000ff
        /*0190*/ 	.word	0x00000000
        /*0194*/ 	.short	0x010a
        /*0196*/ 	.byte	0x07
	.zero		1


	//   ....[15]....
        /*0198*/ 	.word	0x000023f0
        /*019c*/ 	.word	0x00000004
        /*01a0*/ 	.word	0x00000000
        /*01a4*/ 	.short	0x0101
        /*01a6*/ 	.byte	0x3f
	.zero		1


	//   ....[16]....
        /*01a8*/ 	.word	0x000024f0
        /*01ac*/ 	.word	0x0000009e
        /*01b0*/ 	.word	0x00000000
        /*01b4*/ 	.short	0x0101
        /*01b6*/ 	.byte	0x2e
	.zero		1


	//   ....[17]....
        /*01b8*/ 	.word	0x000025f0
        /*01bc*/ 	.word	0x00000000
        /*01c0*/ 	.word	0x00000000
        /*01c4*/ 	.short	0x0101
        /*01c6*/ 	.byte	0x3f
	.zero		1


	//   ....[18]....
        /*01c8*/ 	.word	0x000026b0
        /*01cc*/ 	.word	0x0000009d
        /*01d0*/ 	.word	0x00000010
        /*01d4*/ 	.short	0x010a
        /*01d6*/ 	.byte	0x2d
	.zero		1


	//   ....[19]....
        /*01d8*/ 	.word	0x0000a470
        /*01dc*/ 	.word	0x000000a0
        /*01e0*/ 	.word	0x00000000
        /*01e4*/ 	.short	0x0101
        /*01e6*/ 	.byte	0x2e
	.zero		1


	//   ....[20]....
        /*01e8*/ 	.word	0x0000aea0
        /*01ec*/ 	.word	0x0000000c
        /*01f0*/ 	.word	0x00000010
        /*01f4*/ 	.short	0x010a
        /*01f6*/ 	.byte	0x3f
	.zero		1


	//   ....[21]....
        /*01f8*/ 	.word	0x0000b320
        /*01fc*/ 	.word	0x00000003
        /*0200*/ 	.word	0x00000058
        /*0204*/ 	.short	0x0101
        /*0206*/ 	.byte	0x3f
	.zero		1


	//   ....[22]....
        /*0208*/ 	.word	0x0000ba90
        /*020c*/ 	.word	0x00000007
        /*0210*/ 	.word	0x00000000
        /*0214*/ 	.short	0x010a
        /*0216*/ 	.byte	0x3f
	.zero		1


	//   ....[23]....
        /*0218*/ 	.word	0x0000bb10
        /*021c*/ 	.word	0x00000003
        /*0220*/ 	.word	0x00000000
        /*0224*/ 	.short	0x010a
        /*0226*/ 	.byte	0x3f
	.zero		1


	//   ....[24]....
        /*0228*/ 	.word	0x0000bb70
        /*022c*/ 	.word	0x0000009f
        /*0230*/ 	.word	0x00000000
        /*0234*/ 	.short	0x010a
        /*0236*/ 	.byte	0x3f
	.zero		1


	//   ....[25]....
        /*0238*/ 	.word	0x0000bbc0
        /*023c*/ 	.word	0x00000003
        /*0240*/ 	.word	0x00000000
        /*0244*/ 	.short	0x010a
        /*0246*/ 	.byte	0x3f
	.zero		1


	//   ....[26]....
        /*0248*/ 	.word	0x0000bc20
        /*024c*/ 	.word	0x00000005
        /*0250*/ 	.word	0x00000000
        /*0254*/ 	.short	0x010a
        /*0256*/ 	.byte	0x3f
	.zero		1


	//   ....[27]....
        /*0258*/ 	.word	0x0000bc70
        /*025c*/ 	.word	0x0000009f
        /*0260*/ 	.word	0x00000010
        /*0264*/ 	.short	0x010a
        /*0266*/ 	.byte	0x3f
	.zero		1


	//   ....[28]....
        /*0268*/ 	.word	0x0000bd40
        /*026c*/ 	.word	0x0000000c
        /*0270*/ 	.word	0x00000010
        /*0274*/ 	.short	0x010a
        /*0276*/ 	.byte	0x3f
	.zero		1


	//   ....[29]....
        /*0278*/ 	.word	0x0000be10
        /*027c*/ 	.word	0x00000007
        /*0280*/ 	.word	0x00000000
        /*0284*/ 	.short	0x010a
        /*0286*/ 	.byte	0x3f
	.zero		1


	//----- nvinfo : EIATTR_NUM_MBARRIERS
	.align		4
.L_35:
        /*0288*/ 	.byte	0x03, 0x38
        /*028a*/ 	.short	0x000a


	//----- nvinfo : EIATTR_EXIT_INSTR_OFFSETS
	.align		4
        /*028c*/ 	.byte	0x04, 0x1c
        /*028e*/ 	.short	(.L_37 - .L_36)


	//   ....[0]....
.L_36:
        /*0290*/ 	.word	0x00001450


	//   ....[1]....
        /*0294*/ 	.word	0x000014b0


	//   ....[2]....
        /*0298*/ 	.word	0x0000ab80


	//   ....[3]....
        /*029c*/ 	.word	0x0000abb0


	//   ....[4]....
        /*02a0*/ 	.word	0x0000bb60


	//----- nvinfo : EIATTR_MAX_THREADS
	.align		4
.L_37:
        /*02a4*/ 	.byte	0x04, 0x05
        /*02a6*/ 	.short	(.L_39 - .L_38)
.L_38:
        /*02a8*/ 	.word	0x00000180
        /*02ac*/ 	.word	0x00000001
        /*02b0*/ 	.word	0x00000001


	//----- nvinfo : EIATTR_CRS_STACK_SIZE
	.align		4
.L_39:
        /*02b4*/ 	.byte	0x04, 0x1e
        /*02b6*/ 	.short	(.L_41 - .L_40)
.L_40:
        /*02b8*/ 	.word	0x00000000


	//----- nvinfo : EIATTR_CBANK_PARAM_SIZE
	.align		4
.L_41:
        /*02bc*/ 	.byte	0x03, 0x19
        /*02be*/ 	.short	0x0470


	//----- nvinfo : EIATTR_PARAM_CBANK
	.align		4
        /*02c0*/ 	.byte	0x04, 0x0a
        /*02c2*/ 	.short	(.L_43 - .L_42)
	.align		4
.L_42:
        /*02c4*/ 	.word	index@(.nv.constant0._ZN7cutlass13device_kernelINS_4gemm6kernel13GemmUniversalIN4cute5tupleIJiiiiEEENS1_10collective13CollectiveMmaINS1_34MainloopSm90TmaGmmaWarpSpecializedILi2ENS5_IJNS4_1CILi2EEENSA_ILi1EEESC_EEENS1_32KernelTmaWarpSpecializedPingpongEEENS5_IJNSA_ILi64EEENSA_ILi256EEENSA_ILi128EEEEEENS_6half_tENS5_IJlSC_lEEESK_SL_NS4_8TiledMMAINS4_8MMA_AtomIJNS4_4SM904GMMA26MMA_64x256x16_F32F16F16_SSILNSP_5MajorE0ELSR_0ELNSP_7ScaleInE1ELSS_1EEEEEENS4_6LayoutINS5_IJSC_SC_SC_EEENS5_IJNSA_ILi0EEESX_SX_EEEEENS5_IJNS4_10UnderscoreES10_S10_EEEEENS4_13SM90_TMA_LOADENS4_14ComposedLayoutINS4_7SwizzleILi3ELi4ELi3EEENS4_18smem_ptr_flag_bitsILi16EEENSV_INS5_IJNSA_ILi8EEESG_EEENS5_IJSG_SC_EEEEEEEvNS4_8identityENS4_23SM90_TMA_LOAD_MULTICASTES1D_vS1E_EENS_8epilogue10collective6detail29Sm90TmaWarpSpecializedAdapterINS1I_15DefaultEpilogueISK_SL_SL_NS1H_6thread17LinearCombinationISK_Li1EffLNS1M_9ScaleType4KindE0ELNS_15FloatRoundStyleE2ESK_EENS1_15EpilogueDefaultEEEEEvvEEEEvNT_6ParamsE)
        /*02c8*/ 	.short	0x0210
        /*02ca*/ 	.short	0x0470


	//----- nvinfo : EIATTR_SW_WAR
	.align		4
.L_43:
        /*02cc*/ 	.byte	0x04, 0x36
        /*02ce*/ 	.short	(.L_45 - .L_44)
.L_44:
        /*02d0*/ 	.word	0x00000008
.L_45:


//--------------------- .nv.callgraph             --------------------------
	.section	.nv.callgraph,"",@"SHT_CUDA_CALLGRAPH"
	.align	4
	.sectionentsize	8
	.align		4
        /*0000*/ 	.word	0x00000000
	.align		4
        /*0004*/ 	.word	0xffffffff
	.align		4
        /*0008*/ 	.word	index@(_ZN7cutlass13device_kernelINS_4gemm6kernel13GemmUniversalIN4cute5tupleIJiiiiEEENS1_10collective13CollectiveMmaINS1_34MainloopSm90TmaGmmaWarpSpecializedILi2ENS5_IJNS4_1CILi2EEENSA_ILi1EEESC_EEENS1_32KernelTmaWarpSpecializedPingpongEEENS5_IJNSA_ILi64EEENSA_ILi256EEENSA_ILi128EEEEEENS_6half_tENS5_IJlSC_lEEESK_SL_NS4_8TiledMMAINS4_8MMA_AtomIJNS4_4SM904GMMA26MMA_64x256x16_F32F16F16_SSILNSP_5MajorE0ELSR_0ELNSP_7ScaleInE1ELSS_1EEEEEENS4_6LayoutINS5_IJSC_SC_SC_EEENS5_IJNSA_ILi0EEESX_SX_EEEEENS5_IJNS4_10UnderscoreES10_S10_EEEEENS4_13SM90_TMA_LOADENS4_14ComposedLayoutINS4_7SwizzleILi3ELi4ELi3EEENS4_18smem_ptr_flag_bitsILi16EEENSV_INS5_IJNSA_ILi8EEESG_EEENS5_IJSG_SC_EEEEEEEvNS4_8identityENS4_23SM90_TMA_LOAD_MULTICASTES1D_vS1E_EENS_8epilogue10collective6detail29Sm90TmaWarpSpecializedAdapterINS1I_15DefaultEpilogueISK_SL_SL_NS1H_6thread17LinearCombinationISK_Li1EffLNS1M_9ScaleType4KindE0ELNS_15FloatRoundStyleE2ESK_EENS1_15EpilogueDefaultEEEEEvvEEEEvNT_6ParamsE)
	.align		4
        /*000c*/ 	.word	index@(__assertfail)
	.align		4
        /*0010*/ 	.word	0x00000000
	.align		4
        /*0014*/ 	.word	0xfffffffe
	.align		4
        /*0018*/ 	.word	0x00000000
	.align		4
        /*001c*/ 	.word	0xfffffffd
	.align		4
        /*0020*/ 	.word	0x00000000
	.align		4
        /*0024*/ 	.word	0xfffffffc


//--------------------- .nv.constant4             --------------------------
	.section	.nv.constant4,"a",@progbits
	.align	8
	.align		8
.nv.constant4:
        /*0000*/ 	.dword	__assertfail
	.align		8
        /*0008*/ 	.dword	__unnamed_1
	.align		8
        /*0010*/ 	.dword	_ZN40_INTERNAL_7422615d_4_k_cu_5fbaf061_163034cuda3std3__45__cpo5beginE
	.align		8
        /*0018*/ 	.dword	_ZN40_INTERNAL_7422615d_4_k_cu_5fbaf061_163034cuda3std3__45__cpo3endE
	.align		8
        /*0020*/ 	.dword	_ZN40_INTERNAL_7422615d_4_k_cu_5fbaf061_163034cuda3std3__45__cpo6cbeginE
	.align		8
        /*0028*/ 	.dword	_ZN40_INTERNAL_7422615d_4_k_cu_5fbaf061_163034cuda3std3__45__cpo4cendE
	.align		8
        /*0030*/ 	.dword	_ZN40_INTERNAL_7422615d_4_k_cu_5fbaf061_163034cuda3std3__442_GLOBAL__N__7422615d_4_k_cu_5fbaf061_163036ignoreE
	.align		8
        /*0038*/ 	.dword	_ZN40_INTERNAL_7422615d_4_k_cu_5fbaf061_163034cuda3std3__419piecewise_constructE
	.align		8
        /*0040*/ 	.dword	_ZN40_INTERNAL_7422615d_4_k_cu_5fbaf061_163034cuda3std3__48in_placeE
	.align		8
        /*0048*/ 	.dword	_ZN40_INTERNAL_7422615d_4_k_cu_5fbaf061_163034cuda3std6ranges3__45__cpo4swapE
	.align		8
        /*0050*/ 	.dword	_ZN40_INTERNAL_7422615d_4_k_cu_5fbaf061_163034cuda3std6ranges3__45__cpo9iter_moveE
	.align		8
        /*0058*/ 	.dword	_ZN40_INTERNAL_7422615d_4_k_cu_5fbaf061_163034cute7productE
	.align		8
        /*0060*/ 	.dword	_ZN40_INTERNAL_7422615d_4_k_cu_5fbaf061_163034cute1_E
	.align		8
        /*0068*/ 	.dword	$str$22
	.align		8
        /*0070*/ 	.dword	$str$23


//--------------------- .text._ZN7cutlass13device_kernelINS_4gemm6kernel13GemmUniversalIN4cute5tupleIJiiiiEEENS1_10collective13CollectiveMmaINS1_34MainloopSm90TmaGmmaWarpSpecializedILi2ENS5_IJNS4_1CILi2EEENSA_ILi1EEESC_EEENS1_32KernelTmaWarpSpecializedPingpongEEENS5_IJNSA_ILi64EEENSA_ILi256EEENSA_ILi128EEEEEENS_6half_tENS5_IJlSC_lEEESK_SL_NS4_8TiledMMAINS4_8MMA_AtomIJNS4_4SM904GMMA26MMA_64x256x16_F32F16F16_SSILNSP_5MajorE0ELSR_0ELNSP_7ScaleInE1ELSS_1EEEEEENS4_6LayoutINS5_IJSC_SC_SC_EEENS5_IJNSA_ILi0EEESX_SX_EEEEENS5_IJNS4_10UnderscoreES10_S10_EEEEENS4_13SM90_TMA_LOADENS4_14ComposedLayoutINS4_7SwizzleILi3ELi4ELi3EEENS4_18smem_ptr_flag_bitsILi16EEENSV_INS5_IJNSA_ILi8EEESG_EEENS5_IJSG_SC_EEEEEEEvNS4_8identityENS4_23SM90_TMA_LOAD_MULTICASTES1D_vS1E_EENS_8epilogue10collective6detail29Sm90TmaWarpSpecializedAdapterINS1I_15DefaultEpilogueISK_SL_SL_NS1H_6thread17LinearCombinationISK_Li1EffLNS1M_9ScaleType4KindE0ELNS_15FloatRoundStyleE2ESK_EENS1_15EpilogueDefaultEEEEEvvEEEEvNT_6ParamsE --------------------------
	.section	.text._ZN7cutlass13device_kernelINS_4gemm6kernel13GemmUniversalIN4cute5tupleIJiiiiEEENS1_10collective13CollectiveMmaINS1_34MainloopSm90TmaGmmaWarpSpecializedILi2ENS5_IJNS4_1CILi2EEENSA_ILi1EEESC_EEENS1_32KernelTmaWarpSpecializedPingpongEEENS5_IJNSA_ILi64EEENSA_ILi256EEENSA_ILi128EEEEEENS_6half_tENS5_IJlSC_lEEESK_SL_NS4_8TiledMMAINS4_8MMA_AtomIJNS4_4SM904GMMA26MMA_64x256x16_F32F16F16_SSILNSP_5MajorE0ELSR_0ELNSP_7ScaleInE1ELSS_1EEEEEENS4_6LayoutINS5_IJSC_SC_SC_EEENS5_IJNSA_ILi0EEESX_SX_EEEEENS5_IJNS4_10UnderscoreES10_S10_EEEEENS4_13SM90_TMA_LOADENS4_14ComposedLayoutINS4_7SwizzleILi3ELi4ELi3EEENS4_18smem_ptr_flag_bitsILi16EEENSV_INS5_IJNSA_ILi8EEESG_EEENS5_IJSG_SC_EEEEEEEvNS4_8identityENS4_23SM90_TMA_LOAD_MULTICASTES1D_vS1E_EENS_8epilogue10collective6detail29Sm90TmaWarpSpecializedAdapterINS1I_15DefaultEpilogueISK_SL_SL_NS1H_6thread17LinearCombinationISK_Li1EffLNS1M_9ScaleType4KindE0ELNS_15FloatRoundStyleE2ESK_EENS1_15EpilogueDefaultEEEEEvvEEEEvNT_6ParamsE,"ax",@progbits
	.align	128
.text._ZN7cutlass13device_kernelINS_4gemm6kernel13GemmUniversalIN4cute5tupleIJiiiiEEENS1_10collective13CollectiveMmaINS1_34MainloopSm90TmaGmmaWarpSpecializedILi2ENS5_IJNS4_1CILi2EEENSA_ILi1EEESC_EEENS1_32KernelTmaWarpSpecializedPingpongEEENS5_IJNSA_ILi64EEENSA_ILi256EEENSA_ILi128EEEEEENS_6half_tENS5_IJlSC_lEEESK_SL_NS4_8TiledMMAINS4_8MMA_AtomIJNS4_4SM904GMMA26MMA_64x256x16_F32F16F16_SSILNSP_5MajorE0ELSR_0ELNSP_7ScaleInE1ELSS_1EEEEEENS4_6LayoutINS5_IJSC_SC_SC_EEENS5_IJNSA_ILi0EEESX_SX_EEEEENS5_IJNS4_10UnderscoreES10_S10_EEEEENS4_13SM90_TMA_LOADENS4_14ComposedLayoutINS4_7SwizzleILi3ELi4ELi3EEENS4_18smem_ptr_flag_bitsILi16EEENSV_INS5_IJNSA_ILi8EEESG_EEENS5_IJSG_SC_EEEEEEEvNS4_8identityENS4_23SM90_TMA_LOAD_MULTICASTES1D_vS1E_EENS_8epilogue10collective6detail29Sm90TmaWarpSpecializedAdapterINS1I_15DefaultEpilogueISK_SL_SL_NS1H_6thread17LinearCombinationISK_Li1EffLNS1M_9ScaleType4KindE0ELNS_15FloatRoundStyleE2ESK_EENS1_15EpilogueDefaultEEEEEvvEEEEvNT_6ParamsE:
        .type           _ZN7cutlass13device_kernelINS_4gemm6kernel13GemmUniversalIN4cute5tupleIJiiiiEEENS1_10collective13CollectiveMmaINS1_34MainloopSm90TmaGmmaWarpSpecializedILi2ENS5_IJNS4_1CILi2EEENSA_ILi1EEESC_EEENS1_32KernelTmaWarpSpecializedPingpongEEENS5_IJNSA_ILi64EEENSA_ILi256EEENSA_ILi128EEEEEENS_6half_tENS5_IJlSC_lEEESK_SL_NS4_8TiledMMAINS4_8MMA_AtomIJNS4_4SM904GMMA26MMA_64x256x16_F32F16F16_SSILNSP_5MajorE0ELSR_0ELNSP_7ScaleInE1ELSS_1EEEEEENS4_6LayoutINS5_IJSC_SC_SC_EEENS5_IJNSA_ILi0EEESX_SX_EEEEENS5_IJNS4_10UnderscoreES10_S10_EEEEENS4_13SM90_TMA_LOADENS4_14ComposedLayoutINS4_7SwizzleILi3ELi4ELi3EEENS4_18smem_ptr_flag_bitsILi16EEENSV_INS5_IJNSA_ILi8EEESG_EEENS5_IJSG_SC_EEEEEEEvNS4_8identityENS4_23SM90_TMA_LOAD_MULTICASTES1D_vS1E_EENS_8epilogue10collective6detail29Sm90TmaWarpSpecializedAdapterINS1I_15DefaultEpilogueISK_SL_SL_NS1H_6thread17LinearCombinationISK_Li1EffLNS1M_9ScaleType4KindE0ELNS_15FloatRoundStyleE2ESK_EENS1_15EpilogueDefaultEEEEEvvEEEEvNT_6ParamsE,@function
        .size           _ZN7cutlass13device_kernelINS_4gemm6kernel13GemmUniversalIN4cute5tupleIJiiiiEEENS1_10collective13CollectiveMmaINS1_34MainloopSm90TmaGmmaWarpSpecializedILi2ENS5_IJNS4_1CILi2EEENSA_ILi1EEESC_EEENS1_32KernelTmaWarpSpecializedPingpongEEENS5_IJNSA_ILi64EEENSA_ILi256EEENSA_ILi128EEEEEENS_6half_tENS5_IJlSC_lEEESK_SL_NS4_8TiledMMAINS4_8MMA_AtomIJNS4_4SM904GMMA26MMA_64x256x16_F32F16F16_SSILNSP_5MajorE0ELSR_0ELNSP_7ScaleInE1ELSS_1EEEEEENS4_6LayoutINS5_IJSC_SC_SC_EEENS5_IJNSA_ILi0EEESX_SX_EEEEENS5_IJNS4_10UnderscoreES10_S10_EEEEENS4_13SM90_TMA_LOADENS4_14ComposedLayoutINS4_7SwizzleILi3ELi4ELi3EEENS4_18smem_ptr_flag_bitsILi16EEENSV_INS5_IJNSA_ILi8EEESG_EEENS5_IJSG_SC_EEEEEEEvNS4_8identityENS4_23SM90_TMA_LOAD_MULTICASTES1D_vS1E_EENS_8epilogue10collective6detail29Sm90TmaWarpSpecializedAdapterINS1I_15DefaultEpilogueISK_SL_SL_NS1H_6thread17LinearCombinationISK_Li1EffLNS1M_9ScaleType4KindE0ELNS_15FloatRoundStyleE2ESK_EENS1_15EpilogueDefaultEEEEEvvEEEEvNT_6ParamsE,(.L_x_324 - _ZN7cutlass13device_kernelINS_4gemm6kernel13GemmUniversalIN4cute5tupleIJiiiiEEENS1_10collective13CollectiveMmaINS1_34MainloopSm90TmaGmmaWarpSpecializedILi2ENS5_IJNS4_1CILi2EEENSA_ILi1EEESC_EEENS1_32KernelTmaWarpSpecializedPingpongEEENS5_IJNSA_ILi64EEENSA_ILi256EEENSA_ILi128EEEEEENS_6half_tENS5_IJlSC_lEEESK_SL_NS4_8TiledMMAINS4_8MMA_AtomIJNS4_4SM904GMMA26MMA_64x256x16_F32F16F16_SSILNSP_5MajorE0ELSR_0ELNSP_7ScaleInE1ELSS_1EEEEEENS4_6LayoutINS5_IJSC_SC_SC_EEENS5_IJNSA_ILi0EEESX_SX_EEEEENS5_IJNS4_10UnderscoreES10_S10_EEEEENS4_13SM90_TMA_LOADENS4_14ComposedLayoutINS4_7SwizzleILi3ELi4ELi3EEENS4_18smem_ptr_flag_bitsILi16EEENSV_INS5_IJNSA_ILi8EEESG_EEENS5_IJSG_SC_EEEEEEEvNS4_8identityENS4_23SM90_TMA_LOAD_MULTICASTES1D_vS1E_EENS_8epilogue10collective6detail29Sm90TmaWarpSpecializedAdapterINS1I_15DefaultEpilogueISK_SL_SL_NS1H_6thread17LinearCombinationISK_Li1EffLNS1M_9ScaleType4KindE0ELNS_15FloatRoundStyleE2ESK_EENS1_15EpilogueDefaultEEEEEvvEEEEvNT_6ParamsE)
        .other          _ZN7cutlass13device_kernelINS_4gemm6kernel13GemmUniversalIN4cute5tupleIJiiiiEEENS1_10collective13CollectiveMmaINS1_34MainloopSm90TmaGmmaWarpSpecializedILi2ENS5_IJNS4_1CILi2EEENSA_ILi1EEESC_EEENS1_32KernelTmaWarpSpecializedPingpongEEENS5_IJNSA_ILi64EEENSA_ILi256EEENSA_ILi128EEEEEENS_6half_tENS5_IJlSC_lEEESK_SL_NS4_8TiledMMAINS4_8MMA_AtomIJNS4_4SM904GMMA26MMA_64x256x16_F32F16F16_SSILNSP_5MajorE0ELSR_0ELNSP_7ScaleInE1ELSS_1EEEEEENS4_6LayoutINS5_IJSC_SC_SC_EEENS5_IJNSA_ILi0EEESX_SX_EEEEENS5_IJNS4_10UnderscoreES10_S10_EEEEENS4_13SM90_TMA_LOADENS4_14ComposedLayoutINS4_7SwizzleILi3ELi4ELi3EEENS4_18smem_ptr_flag_bitsILi16EEENSV_INS5_IJNSA_ILi8EEESG_EEENS5_IJSG_SC_EEEEEEEvNS4_8identityENS4_23SM90_TMA_LOAD_MULTICASTES1D_vS1E_EENS_8epilogue10collective6detail29Sm90TmaWarpSpecializedAdapterINS1I_15DefaultEpilogueISK_SL_SL_NS1H_6thread17LinearCombinationISK_Li1EffLNS1M_9ScaleType4KindE0ELNS_15FloatRoundStyleE2ESK_EENS1_15EpilogueDefaultEEEEEvvEEEEvNT_6ParamsE,@"STO_CUDA_ENTRY STV_DEFAULT"
_ZN7cutlass13device_kernelINS_4gemm6kernel13GemmUniversalIN4cute5tupleIJiiiiEEENS1_10collective13CollectiveMmaINS1_34MainloopSm90TmaGmmaWarpSpecializedILi2ENS5_IJNS4_1CILi2EEENSA_ILi1EEESC_EEENS1_32KernelTmaWarpSpecializedPingpongEEENS5_IJNSA_ILi64EEENSA_ILi256EEENSA_ILi128EEEEEENS_6half_tENS5_IJlSC_lEEESK_SL_NS4_8TiledMMAINS4_8MMA_AtomIJNS4_4SM904GMMA26MMA_64x256x16_F32F16F16_SSILNSP_5MajorE0ELSR_0ELNSP_7ScaleInE1ELSS_1EEEEEENS4_6LayoutINS5_IJSC_SC_SC_EEENS5_IJNSA_ILi0EEESX_SX_EEEEENS5_IJNS4_10UnderscoreES10_S10_EEEEENS4_13SM90_TMA_LOADENS4_14ComposedLayoutINS4_7SwizzleILi3ELi4ELi3EEENS4_18smem_ptr_flag_bitsILi16EEENSV_INS5_IJNSA_ILi8EEESG_EEENS5_IJSG_SC_EEEEEEEvNS4_8identityENS4_23SM90_TMA_LOAD_MULTICASTES1D_vS1E_EENS_8epilogue10collective6detail29Sm90TmaWarpSpecializedAdapterINS1I_15DefaultEpilogueISK_SL_SL_NS1H_6thread17LinearCombinationISK_Li1EffLNS1M_9ScaleType4KindE0ELNS_15FloatRoundStyleE2ESK_EENS1_15EpilogueDefaultEEEEEvvEEEEvNT_6ParamsE:
[----:B------:R-:W0:Y:S01]  /*0000*/  LDC R1, c[0x0][0x28] ;  /* 0x00000a00ff017b82 */ /* 0x000e220000000800 */
[----:B------:R-:W1:Y:S01]  /*0010*/  S2R R3, SR_TID.X ;  /* 0x0000000000037919 */ /* 0x000e620000002100 */
[----:B------:R-:W-:Y:S01]  /*0020*/  ELECT P0, URZ, PT ;  /* 0x00000000003f782f */ /* 0x000fe20003800000 */
[----:B------:R-:W-:Y:S01]  /*0030*/  BSSY B0, `(.L_x_0) ;  /* 0x0000014000007945 */ /* 0x000fe20003800000 */
[--C-:B-1----:R-:W-:Y:S02]  /*0040*/  SHF.R.U32.HI R0, RZ, 0x5, R3.reuse ;  /* 0x00000005ff007819 */ /* 0x102fe40000011603 */
[----:B------:R-:W-:-:S03]  /*0050*/  SHF.R.U32.HI R5, RZ, 0x7, R3 ;  /* 0x00000007ff057819 */ /* 0x000fc60000011603 */
[----:B------:R-:W1:Y:S02]  /*0060*/  SHFL.IDX PT, R2, R0, RZ, 0x1f ;  /* 0x00001fff00027589 */ /* 0x000e6400000e0000 */
[----:B-1----:R-:W-:Y:S02]  /*0070*/  R2UR UR6, R2 ;  /* 0x00000000020672ca */ /* 0x002fe400000e0000 */
[----:B------:R1:W2:Y:S11]  /*0080*/  SHFL.IDX PT, R2, R5, RZ, 0x1f ;  /* 0x00001fff05027589 */ /* 0x0002b600000e0000 */
[----:B------:R-:W-:-:S02]  /*0090*/  USHF.R.S32.HI UR4, URZ, 0x1f, UR6 ;  /* 0x0000001f3f047899 */ /* 0x000fc40008011406 */
[----:B------:R-:W-:Y:S02]  /*00a0*/  ISETP.NE.OR P0, PT, RZ, UR6, !P0 ;  /* 0x00000006ff007c0c */ /* 0x000fe4000c705670 */
[----:B------:R-:W-:-:S04]  /*00b0*/  ULEA.HI UR4, UR4, UR6, URZ, 0x2 ;  /* 0x0000000604047291 */ /* 0x000fc8000f8f103f */
[----:B------:R-:W-:-:S04]  /*00c0*/  ULOP3.LUT UR4, UR4, 0xfffffffc, URZ, 0xc0, !UPT ;  /* 0xfffffffc04047892 */ /* 0x000fc8000f8ec03f */
[----:B------:R-:W-:-:S03]  /*00d0*/  UIADD3 UR6, UR6, -UR4, URZ ;  /* 0x8000000406067290 */ /* 0x000fc6000fffe03f */
[----:B012---:R-:W-:Y:S09]  /*00e0*/  @P0 BRA `(.L_x_1) ;  /* 0x0000000000200947 */ /* 0x007ff20003800000 */
[----:B------:R-:W-:Y:S02]  /*00f0*/  ULDC.64 UR4, c[0x0][0x198] ;  /* 0x0000660000047ab9 */ /* 0x000fe40000000a00 */
[----:B------:R-:W-:Y:S02]  /*0100*/  UIADD3 UR8, UP0, UR4, 0xf0, URZ ;  /* 0x000000f004087890 */ /* 0x000fe4000ff1e03f */
[----:B------:R-:W-:Y:S02]  /*0110*/  UIADD3 UR4, UP1, UR4, 0x1f0, URZ ;  /* 0x000001f004047890 */ /* 0x000fe4000ff3e03f */
[----:B------:R-:W-:Y:S02]  /*0120*/  UIADD3.X UR9, URZ, UR5, URZ, UP0, !UPT ;  /* 0x000000053f097290 */ /* 0x000fe400087fe43f */
[----:B------:R-:W-:-:S07]  /*0130*/  UIADD3.X UR5, URZ, UR5, URZ, UP1, !UPT ;  /* 0x000000053f057290 */ /* 0x000fce0008ffe43f */
[----:B------:R0:W-:Y:S02]  /*0140*/  UTMACCTL.PF [UR8] ;  /* 0x00000000080079b9 */ /* 0x0001e40008040000 */
[----:B------:R0:W-:Y:S02]  /*0150*/  UTMACCTL.PF [UR4] ;  /* 0x00000000040079b9 */ /* 0x0001e40008040000 */
[----:B0-----:R-:W-:Y:S01]  /*0160*/  NOP ;  /* 0x0000000000007918 */ /* 0x001fe20000000000 */
.L_x_1:
[----:B------:R-:W-:Y:S05]  /*0170*/  BSYNC B0 ;  /* 0x0000000000007941 */ /* 0x000fea0003800000 */
.L_x_0:
[----:B------:R-:W0:Y:S01]  /*0180*/  SHFL.IDX PT, R6, R0, RZ, 0x1f ;  /* 0x00001fff00067589 */ /* 0x000e2200000e0000 */
[----:B------:R-:W-:Y:S01]  /*0190*/  R2UR UR19, R2 ;  /* 0x00000000021372ca */ /* 0x000fe200000e0000 */
[----:B------:R-:W-:-:S04]  /*01a0*/  UISETP.NE.AND UP0, UPT, UR6, 0x3, UPT ;  /* 0x000000030600788c */ /* 0x000fc8000bf05270 */
[----:B------:R-:W-:-:S08]  /*01b0*/  UISETP.EQ.OR UP0, UPT, UR6, URZ, !UP0 ;  /* 0x0000003f0600728c */ /* 0x000fd0000c702670 */
[----:B------:R-:W-:Y:S02]  /*01c0*/  UIADD3 UR14, UR19, -0x1, URZ ;  /* 0xffffffff130e7890 */ /* 0x000fe4000fffe03f */
[----:B------:R-:W-:Y:S02]  /*01d0*/  UISETP.EQ.AND UP0, UPT, UR19, URZ, UP0 ;  /* 0x0000003f1300728c */ /* 0x000fe40008702270 */
[----:B------:R-:W-:Y:S02]  /*01e0*/  UISETP.GE.U32.AND UP1, UPT, UR14, 0x2, UPT ;  /* 0x000000020e00788c */ /* 0x000fe4000bf26070 */
[----:B------:R-:W-:Y:S01]  /*01f0*/  USEL UR42, URZ, 0x1, !UP0 ;  /* 0x000000013f2a7887 */ /* 0x000fe2000c000000 */
[----:B0-----:R-:W-:-:S03]  /*0200*/  ISETP.NE.AND P0, PT, R6, RZ, PT ;  /* 0x000000ff0600720c */ /* 0x001fc60003f05270 */
[----:B------:R-:W-:-:S10]  /*0210*/  USEL UR42, UR42, 0x2, UP1 ;  /* 0x000000022a2a7887 */ /* 0x000fd40008800000 */
[----:B------:R-:W-:Y:S05]  /*0220*/  @P0 BRA `(.L_x_2) ;  /* 0x0000000000480947 */ /* 0x000fea0003800000 */
[----:B------:R-:W0:Y:S01]  /*0230*/  S2UR UR7, SR_CgaCtaId ;  /* 0x00000000000779c3 */ /* 0x000e220000008800 */
[----:B------:R-:W-:Y:S01]  /*0240*/  UMOV UR4, 0x400 ;  /* 0x0000040000047882 */ /* 0x000fe20000000000 */
[----:B------:R-:W-:Y:S01]  /*0250*/  UMOV UR5, 0x1 ;  /* 0x0000000100057882 */ /* 0x000fe20000000000 */
[----:B------:R-:W-:Y:S01]  /*0260*/  UMOV UR8, 0x2 ;  /* 0x0000000200087882 */ /* 0x000fe20000000000 */
[----:B------:R-:W-:Y:S01]  /*0270*/  ELECT P0, URZ, PT ;  /* 0x00000000003f782f */ /* 0x000fe20003800000 */
[----:B------:R-:W-:-:S04]  /*0280*/  UIADD3 UR8, -UR8, 0x100000, URZ ;  /* 0x0010000008087890 */ /* 0x000fc8000fffe13f */
[----:B------:R-:W-:Y:S02]  /*0290*/  USHF.L.U32 UR9, UR8, 0xb, URZ ;  /* 0x0000000b08097899 */ /* 0x000fe4000800063f */
[----:B------:R-:W-:Y:S02]  /*02a0*/  USHF.L.U32 UR8, UR8, 0x1, URZ ;  /* 0x0000000108087899 */ /* 0x000fe4000800063f */
[----:B0-----:R-:W-:Y:S02]  /*02b0*/  ULEA UR7, UR7, UR4, 0x18 ;  /* 0x0000000407077291 */ /* 0x001fe4000f8ec03f */
[----:B------:R-:W-:-:S04]  /*02c0*/  UIADD3 UR4, -UR5, 0x100000, URZ ;  /* 0x0010000005047890 */ /* 0x000fc8000fffe13f */
[----:B------:R-:W-:Y:S02]  /*02d0*/  USHF.L.U32 UR5, UR4, 0xb, URZ ;  /* 0x0000000b04057899 */ /* 0x000fe4000800063f */
[----:B------:R-:W-:Y:S01]  /*02e0*/  USHF.L.U32 UR4, UR4, 0x1, URZ ;  /* 0x0000000104047899 */ /* 0x000fe2000800063f */
[----:B------:R-:W0:Y:S11]  /*02f0*/  FENCE.VIEW.ASYNC.S ;  /* 0x00000000000073c6 */ /* 0x000e360000000000 */
[----:B0-----:R0:W1:Y:S01]  /*0300*/  SYNCS.EXCH.64 URZ, [UR7], UR4 ;  /* 0x00000004073f75b2 */ /* 0x0010620008000100 */
[----:B------:R0:W2:Y:S01]  /*0310*/  SYNCS.EXCH.64 URZ, [UR7+0x10], UR8 ;  /* 0x00001008073f75b2 */ /* 0x0000a20008000100 */
[----:B------:R0:W3:Y:S01]  /*0320*/  SYNCS.EXCH.64 URZ, [UR7+0x8], UR4 ;  /* 0x00000804073f75b2 */ /* 0x0000e20008000100 */
[----:B------:R0:W4:Y:S01]  /*0330*/  SYNCS.EXCH.64 URZ, [UR7+0x18], UR8 ;  /* 0x00001808073f75b2 */ /* 0x0001220008000100 */
[----:B------:R-:W-:Y:S01]  /*0340*/  NOP ;  /* 0x0000000000007918 */ /* 0x000fe20000000000 */
.L_x_2:
[----:B------:R-:W5:Y:S01]  /*0350*/  S2UR UR15, SR_CTAID.X ;  /* 0x00000000000f79c3 */ /* 0x000f620000002500 */
[----:B------:R-:W-:Y:S01]  /*0360*/  SHF.R.S32.HI R2, RZ, 0x1f, R3 ;  /* 0x0000001fff027819 */ /* 0x000fe20000011403 */
[----:B------:R-:W1:Y:S01]  /*0370*/  SHFL.IDX PT, R7, R0, RZ, 0x1f ;  /* 0x00001fff00077589 */ /* 0x000e6200000e0000 */
[----:B------:R-:W-:Y:S02]  /*0380*/  ELECT P0, URZ, PT ;  /* 0x00000000003f782f */ /* 0x000fe40003800000 */
[----:B------:R-:W-:Y:S01]  /*0390*/  SHF.R.S32.HI R11, RZ, 0x1f, R6 ;  /* 0x0000001fff0b7819 */ /* 0x000fe20000011406 */
[----:B0-----:R-:W-:Y:S01]  /*03a0*/  ULDC UR4, c[0x0][0x150] ;  /* 0x0000540000047ab9 */ /* 0x001fe20000000800 */
[----:B------:R-:W-:Y:S01]  /*03b0*/  LEA.HI R2, R2, R3, RZ, 0x7 ;  /* 0x0000000302027211 */ /* 0x000fe200078f38ff */
[----:B------:R-:W0:Y:S01]  /*03c0*/  SHFL.IDX PT, R8, R0, RZ, 0x1f ;  /* 0x00001fff00087589 */ /* 0x000e2200000e0000 */
[----:B------:R-:W2:Y:S01]  /*03d0*/  S2UR UR8, SR_CTAID.Y ;  /* 0x00000000000879c3 */ /* 0x000ea20000002600 */
[----:B------:R-:W-:-:S02]  /*03e0*/  ELECT P1, URZ, PT ;  /* 0x00000000003f782f */ /* 0x000fc40003820000 */
[----:B------:R-:W-:Y:S01]  /*03f0*/  LOP3.LUT R2, R2, 0xffffff80, RZ, 0xc0, !PT ;  /* 0xffffff8002027812 */ /* 0x000fe200078ec0ff */
[----:B------:R-:W-:Y:S01]  /*0400*/  ULDC UR7, c[0x0][0x144] ;  /* 0x0000510000077ab9 */ /* 0x000fe20000000800 */
[----:B------:R-:W-:Y:S01]  /*0410*/  LEA.HI R11, R11, R6, RZ, 0x2 ;  /* 0x000000060b0b7211 */ /* 0x000fe200078f10ff */
[----:B------:R-:W-:Y:S01]  /*0420*/  UMOV UR18, 0x80 ;  /* 0x0000008000127882 */ /* 0x000fe20000000000 */
[----:B------:R-:W-:Y:S01]  /*0430*/  NOP ;  /* 0x0000000000007918 */ /* 0x000fe20000000000 */
[----:B------:R-:W-:Y:S01]  /*0440*/  IMAD.IADD R4, R3, 0x1, -R2 ;  /* 0x0000000103047824 */ /* 0x000fe200078e0a02 */
[----:B------:R-:W-:Y:S01]  /*0450*/  LOP3.LUT R11, R11, 0x3ffffffc, RZ, 0xc0, !PT ;  /* 0x3ffffffc0b0b7812 */ /* 0x000fe200078ec0ff */
[----:B------:R-:W-:Y:S01]  /*0460*/  NOP ;  /* 0x0000000000007918 */ /* 0x000fe20000000000 */
[----:B------:R-:W-:Y:S01]  /*0470*/  ULDC UR17, c[0x0][0x148] ;  /* 0x0000520000117ab9 */ /* 0x000fe20000000800 */
[----:B------:R-:W-:Y:S01]  /*0480*/  IMAD.MOV.U32 R152, RZ, RZ, 0x1 ;  /* 0x00000001ff987424 */ /* 0x000fe200078e00ff */
[----:B------:R-:W-:Y:S01]  /*0490*/  SHF.R.S32.HI R9, RZ, 0x1f, R4 ;  /* 0x0000001fff097819 */ /* 0x000fe20000011404 */
[----:B------:R-:W-:Y:S01]  /*04a0*/  IMAD.IADD R11, R6, 0x1, -R11 ;  /* 0x00000001060b7824 */ /* 0x000fe200078e0a0b */
[----:B------:R-:W-:-:S02]  /*04b0*/  ISETP.NE.AND P2, PT, RZ, UR19, PT ;  /* 0x00000013ff007c0c */ /* 0x000fc4000bf45270 */
[----:B-----5:R-:W-:Y:S02]  /*04c0*/  I2FP.F32.U32 R10, UR15 ;  /* 0x0000000f000a7c45 */ /* 0x020fe40008201000 */
[----:B------:R-:W-:Y:S02]  /*04d0*/  LEA.HI R2, R9, R4, RZ, 0x3 ;  /* 0x0000000409027211 */ /* 0x000fe400078f18ff */
[----:B-1----:R-:W-:Y:S01]  /*04e0*/  ISETP.NE.OR P0, PT, R7, RZ, !P0 ;  /* 0x000000ff0700720c */ /* 0x002fe20004705670 */
[----:B------:R-:W-:Y:S01]  /*04f0*/  FMUL R10, R10, UR4 ;  /* 0x000000040a0a7c20 */ /* 0x000fe20008400000 */
[--C-:B------:R-:W-:Y:S01]  /*0500*/  SHF.R.S32.HI R7, RZ, 0x3, R2.reuse ;  /* 0x00000003ff077819 */ /* 0x100fe20000011402 */
[----:B------:R-:W-:Y:S01]  /*0510*/  ULDC UR4, c[0x0][0x154] ;  /* 0x0000550000047ab9 */ /* 0x000fe20000000800 */
[----:B------:R-:W-:Y:S02]  /*0520*/  SHF.R.S32.HI R2, RZ, 0x1f, R2 ;  /* 0x0000001fff027819 */ /* 0x000fe40000011402 */
[----:B0-----:R-:W-:Y:S01]  /*0530*/  ISETP.NE.OR P1, PT, R8, RZ, !P1 ;  /* 0x000000ff0800720c */ /* 0x001fe20004f25670 */
[----:B------:R-:W0:Y:S01]  /*0540*/  F2I.U32.TRUNC.NTZ R10, R10 ;  /* 0x0000000a000a7305 */ /* 0x000e22000020f000 */
[----:B------:R-:W-:Y:S01]  /*0550*/  LEA.HI R2, R2, R7, RZ, 0x2 ;  /* 0x0000000702027211 */ /* 0x000fe200078f10ff */
[----:B------:R1:W1:Y:S01]  /*0560*/  SHFL.IDX PT, R8, R5, RZ, 0x1f ;  /* 0x00001fff05087589 */ /* 0x00026200000e0000 */
[----:B--2---:R-:W-:-:S02]  /*0570*/  I2FP.F32.U32 R0, UR8 ;  /* 0x0000000800007c45 */ /* 0x004fc40008201000 */
[----:B------:R-:W-:Y:S01]  /*0580*/  LOP3.LUT R2, R2, 0xfffffffc, RZ, 0xc0, !PT ;  /* 0xfffffffc02027812 */ /* 0x000fe200078ec0ff */
[----:B------:R-:W-:Y:S02]  /*0590*/  VOTEU.ALL UP0, P0 ;  /* 0x00000000003f7886 */ /* 0x000fe40000000000 */
[----:B------:R-:W-:Y:S02]  /*05a0*/  FMUL R6, R0, UR4 ;  /* 0x0000000400067c20 */ /* 0x000fe40008400000 */
[----:B------:R-:W-:Y:S01]  /*05b0*/  IMAD.IADD R2, R7, 0x1, -R2 ;  /* 0x0000000107027824 */ /* 0x000fe200078e0a02 */
[----:B------:R-:W2:Y:S01]  /*05c0*/  @!UP0 S2UR UR11, SR_CgaCtaId ;  /* 0x00000000000b89c3 */ /* 0x000ea20000008800 */
[----:B------:R-:W-:Y:S01]  /*05d0*/  VOTEU.ALL UP1, P1 ;  /* 0x00000000003f7886 */ /* 0x000fe20000820000 */
[----:B------:R-:W-:Y:S01]  /*05e0*/  @!UP0 UMOV UR10, 0x400 ;  /* 0x00000400000a8882 */ /* 0x000fe20000000000 */
[----:B------:R-:W-:Y:S01]  /*05f0*/  IMAD R2, R11, 0x4, R2 ;  /* 0x000000040b027824 */ /* 0x000fe200078e0202 */
[----:B0-----:R-:W-:Y:S01]  /*0600*/  R2UR UR4, R10 ;  /* 0x000000000a0472ca */ /* 0x001fe200000e0000 */
[----:B------:R-:W0:Y:S01]  /*0610*/  F2I.U32.TRUNC.NTZ R6, R6 ;  /* 0x0000000600067305 */ /* 0x000e22000020f000 */
[----:B------:R-:W-:Y:S01]  /*0620*/  @!UP1 UMOV UR13, 0x400 ;  /* 0x00000400000d9882 */ /* 0x000fe20000000000 */
[C---:B------:R-:W-:Y:S01]  /*0630*/  IMAD.SHL.U32 R153, R2.reuse, 0x4, RZ ;  /* 0x0000000402997824 */ /* 0x040fe200078e00ff */
[----:B------:R-:W-:Y:S01]  /*0640*/  LEA.HI R0, R2, R2, RZ, 0x1 ;  /* 0x0000000202007211 */ /* 0x000fe200078f08ff */
[----:B------:R-:W5:Y:S01]  /*0650*/  @!UP1 S2UR UR16, SR_CgaCtaId ;  /* 0x00000000001099c3 */ /* 0x000f620000008800 */
[----:B------:R-:W-:Y:S01]  /*0660*/  VOTEU.ALL UP2, P1 ;  /* 0x00000000003f7886 */ /* 0x000fe20000840000 */
[----:B------:R-:W-:Y:S01]  /*0670*/  VOTEU.ALL UP3, P1 ;  /* 0x00000000003f7886 */ /* 0x000fe20000860000 */
[----:B------:R-:W-:Y:S01]  /*0680*/  LOP3.LUT R7, R0, 0xfffffffe, RZ, 0xc0, !PT ;  /* 0xfffffffe00077812 */ /* 0x000fe200078ec0ff */
[----:B------:R-:W-:Y:S01]  /*0690*/  VOTEU.ALL UP4, P1 ;  /* 0x00000000003f7886 */ /* 0x000fe20000880000 */
[----:B------:R-:W-:Y:S01]  /*06a0*/  LOP3.LUT R153, R2, 0xc, R153, 0x78, !PT ;  /* 0x0000000c02997812 */ /* 0x000fe200078e7899 */
[----:B------:R-:W-:-:S02]  /*06b0*/  VOTEU.ALL UP5, P1 ;  /* 0x00000000003f7886 */ /* 0x000fc400008a0000 */
[----:B------:R-:W-:Y:S01]  /*06c0*/  IMAD.IADD R7, R2, 0x1, -R7 ;  /* 0x0000000102077824 */ /* 0x000fe200078e0a07 */
[----:B------:R-:W-:Y:S01]  /*06d0*/  UIADD3 UR4, -UR4, URZ, URZ ;  /* 0x0000003f04047290 */ /* 0x000fe2000fffe13f */
[----:B------:R-:W3:Y:S01]  /*06e0*/  LDC R2, c[0x0][0x140] ;  /* 0x00005000ff027b82 */ /* 0x000ee20000000800 */
[----:B0-----:R-:W-:Y:S02]  /*06f0*/  R2UR UR9, R6 ;  /* 0x00000000060972ca */ /* 0x001fe400000e0000 */
[----:B------:R-:W-:Y:S02]  /*0700*/  UIMAD UR7, UR7, UR4, UR15 ;  /* 0x00000004070772a4 */ /* 0x000fe4000f8e020f */
[----:B--2---:R-:W-:Y:S01]  /*0710*/  @!UP0 ULEA UR12, UR11, UR10, 0x18 ;  /* 0x0000000a0b0c8291 */ /* 0x004fe2000f8ec03f */
[----:B------:R-:W-:Y:S01]  /*0720*/  UMOV UR4, 0x20 ;  /* 0x0000002000047882 */ /* 0x000fe20000000000 */
[----:B------:R-:W-:-:S04]  /*0730*/  @!UP1 UIADD3 UR10, -UR18, 0x100000, URZ ;  /* 0x00100000120a9890 */ /* 0x000fc8000fffe13f */
[----:B------:R-:W-:Y:S02]  /*0740*/  @!UP1 USHF.L.U32 UR11, UR10, 0xb, URZ ;  /* 0x0000000b0a0b9899 */ /* 0x000fe4000800063f */
[----:B------:R-:W-:Y:S01]  /*0750*/  @!UP1 USHF.L.U32 UR10, UR10, 0x1, URZ ;  /* 0x000000010a0a9899 */ /* 0x000fe2000800063f */
[----:B------:R-:W-:Y:S01]  /*0760*/  ISETP.NE.AND P3, PT, R7, UR7, PT ;  /* 0x0000000707007c0c */ /* 0x000fe2000bf65270 */
[----:B------:R-:W-:-:S04]  /*0770*/  @!UP0 UIADD3 UR4, -UR4, 0x100000, URZ ;  /* 0x0010000004048890 */ /* 0x000fc8000fffe13f */
[----:B------:R-:W-:Y:S02]  /*0780*/  @!UP0 USHF.L.U32 UR5, UR4, 0xb, URZ ;  /* 0x0000000b04058899 */ /* 0x000fe4000800063f */
[----:B------:R-:W-:Y:S01]  /*0790*/  @!UP0 USHF.L.U32 UR4, UR4, 0x1, URZ ;  /* 0x0000000104048899 */ /* 0x000fe2000800063f */
[----:B------:R-:W-:Y:S01]  /*07a0*/  VOTEU.ALL UP0, P0 ;  /* 0x00000000003f7886 */ /* 0x000fe20000000000 */
[----:B-----5:R-:W-:Y:S01]  /*07b0*/  @!UP1 ULEA UR13, UR16, UR13, 0x18 ;  /* 0x0000000d100d9291 */ /* 0x020fe2000f8ec03f */
[----:B------:R-:W-:Y:S01]  /*07c0*/  VOTEU.ALL UP1, P0 ;  /* 0x00000000003f7886 */ /* 0x000fe20000020000 */
[----:B------:R-:W-:Y:S01]  /*07d0*/  UIADD3 UR9, -UR9, URZ, URZ ;  /* 0x0000003f09097290 */ /* 0x000fe2000fffe13f */
[----:B------:R-:W-:Y:S01]  /*07e0*/  LOP3.LUT P0, RZ, R4, 0x7, RZ, 0xc0, !PT ;  /* 0x0000000704ff7812 */ /* 0x000fe2000780c0ff */
[----:B------:R-:W0:Y:S06]  /*07f0*/  FENCE.VIEW.ASYNC.S ;  /* 0x00000000000073c6 */ /* 0x000e2c0000000000 */
[----:B0-----:R-:W0:Y:S01]  /*0800*/  @!UP0 SYNCS.EXCH.64 URZ, [UR12+0x50], UR4 ;  /* 0x000050040c3f85b2 */ /* 0x001e220008000100 */
[----:B------:R-:W-:-:S02]  /*0810*/  @P3 LEA.HI R0, R153, R153, RZ, 0x1 ;  /* 0x0000009999003211 */ /* 0x000fc400078f08ff */
[----:B---3--:R-:W-:Y:S02]  /*0820*/  ISETP.EQ.U32.AND P1, PT, R2, 0x1, PT ;  /* 0x000000010200780c */ /* 0x008fe40003f22070 */
[----:B------:R-:W-:Y:S02]  /*0830*/  @P3 SHF.R.S32.HI R0, RZ, 0x1, R0 ;  /* 0x00000001ff003819 */ /* 0x000fe40000011400 */
[----:B------:R-:W-:-:S04]  /*0840*/  ISETP.LT.U32.AND P0, PT, R153, 0x2, !P0 ;  /* 0x000000029900780c */ /* 0x000fc80004701070 */
[----:B-1----:R-:W-:Y:S01]  /*0850*/  SEL R5, RZ, 0x1, !P0 ;  /* 0x00000001ff057807 */ /* 0x002fe20004000000 */
[----:B------:R1:W2:Y:S01]  /*0860*/  @!UP1 SYNCS.EXCH.64 URZ, [UR12+0x58], UR4 ;  /* 0x000058040c3f95b2 */ /* 0x0002a20008000100 */
[----:B------:R-:W-:Y:S01]  /*0870*/  NOP ;  /* 0x0000000000007918 */ /* 0x000fe20000000000 */
[----:B-1----:R-:W-:Y:S01]  /*0880*/  UIMAD UR4, UR17, UR9, UR8 ;  /* 0x00000009110472a4 */ /* 0x002fe2000f8e0208 */
[----:B------:R1:W3:Y:S05]  /*0890*/  @!UP2 SYNCS.EXCH.64 URZ, [UR13+0x30], UR10 ;  /* 0x0000300a0d3fa5b2 */ /* 0x0002ea0008000100 */
[----:B------:R-:W-:-:S04]  /*08a0*/  @P3 ISETP.NE.AND P4, PT, R0, UR4, PT ;  /* 0x0000000400003c0c */ /* 0x000fc8000bf85270 */
[----:B------:R-:W-:-:S04]  /*08b0*/  @P3 SEL R152, RZ, 0x1, P4 ;  /* 0x00000001ff983807 */ /* 0x000fc80002000000 */
[----:B------:R-:W-:Y:S01]  /*08c0*/  LOP3.LUT R152, R152, R5, RZ, 0xc0, !PT ;  /* 0x0000000598987212 */ /* 0x000fe200078ec0ff */
[----:B------:R1:W0:Y:S01]  /*08d0*/  @!UP3 SYNCS.EXCH.64 URZ, [UR13+0x38], UR10 ;  /* 0x0000380a0d3fb5b2 */ /* 0x0002220008000100 */
[----:B------:R1:W0:Y:S01]  /*08e0*/  @!UP4 SYNCS.EXCH.64 URZ, [UR13+0x40], UR10 ;  /* 0x0000400a0d3fc5b2 */ /* 0x0002220008000100 */
[----:B------:R1:W0:Y:S01]  /*08f0*/  @!UP5 SYNCS.EXCH.64 URZ, [UR13+0x48], UR10 ;  /* 0x0000480a0d3fd5b2 */ /* 0x0002220008000100 */
[----:B------:R-:W-:Y:S01]  /*0900*/  NOP ;  /* 0x0000000000007918 */ /* 0x000fe20000000000 */
[----:B-1----:R-:W-:Y:S05]  /*0910*/  @!P1 BRA `(.L_x_3) ;  /* 0x0000000000089947 */ /* 0x002fea0003800000 */
[----:B0-234-:R-:W-:Y:S01]  /*0920*/  UCGABAR_ARV ;  /* 0x00000000000079c7 */ /* 0x01dfe20008000000 */
[----:B------:R-:W-:Y:S05]  /*0930*/  BRA `(.L_x_4) ;  /* 0x0000000000047947 */ /* 0x000fea0003800000 */
.L_x_3:
[----:B0-234-:R-:W-:Y:S01]  /*0940*/  NOP ;  /* 0x0000000000007918 */ /* 0x01dfe20000000000 */
.L_x_4:
[----:B------:R-:W-:Y:S01]  /*0950*/  ULDC.64 UR4, c[0x0][0x598] ;  /* 0x0001660000047ab9 */ /* 0x000fe20000000a00 */
[----:B------:R-:W-:Y:S01]  /*0960*/  ULDC.64 UR50, c[0x0][0x208] ;  /* 0x0000820000327ab9 */ /* 0x000fe20000000a00 */
[----:B------:R-:W-:-:S04]  /*0970*/  ISETP.NE.U32.AND P0, PT, RZ, UR4, PT ;  /* 0x00000004ff007c0c */ /* 0x000fc8000bf05070 */
[----:B------:R-:W-:-:S13]  /*0980*/  ISETP.NE.AND.EX P0, PT, RZ, UR5, PT, P0 ;  /* 0x00000005ff007c0c */ /* 0x000fda000bf05300 */
[----:B------:R-:W-:Y:S05]  /*0990*/  @!P0 BRA `(.L_x_5) ;  /* 0x00000000001c8947 */ /* 0x000fea0003800000 */
[----:B------:R-:W0:Y:S02]  /*09a0*/  LDC.64 R6, c[0x0][0x598] ;  /* 0x00016600ff067b82 */ /* 0x000e240000000a00 */
[----:B0-----:R-:W2:Y:S02]  /*09b0*/  LDG.E.64 R6, desc[UR50][R6.64] ;  /* 0x0000003206067981 */ /* 0x001ea4000c1e1b00 */
[----:B--2---:R-:W-:-:S04]  /*09c0*/  ISETP.NE.U32.AND P0, PT, R6, RZ, PT ;  /* 0x000000ff0600720c */ /* 0x004fc80003f05070 */
[----:B------:R-:W-:-:S13]  /*09d0*/  ISETP.NE.AND.EX P0, PT, R7, RZ, PT, P0 ;  /* 0x000000ff0700720c */ /* 0x000fda0003f05300 */
[----:B------:R-:W-:Y:S05]  /*09e0*/  @!P0 BRA `(.L_x_5) ;  /* 0x0000000000088947 */ /* 0x000fea0003800000 */
[----:B------:R0:W5:Y:S01]  /*09f0*/  LD.E R23, desc[UR50][R6.64] ;  /* 0x0000003206177980 */ /* 0x000162000c101900 */
[----:B------:R-:W-:Y:S05]  /*0a00*/  BRA `(.L_x_6) ;  /* 0x0000000000247947 */ /* 0x000fea0003800000 */
.L_x_5:
[----:B------:R-:W-:Y:S02]  /*0a10*/  ULDC.64 UR4, c[0x0][0x588] ;  /* 0x0001620000047ab9 */ /* 0x000fe40000000a00 */
[----:B------:R-:W-:-:S04]  /*0a20*/  ISETP.NE.U32.AND P0, PT, RZ, UR4, PT ;  /* 0x00000004ff007c0c */ /* 0x000fc8000bf05070 */
[----:B------:R-:W-:-:S13]  /*0a30*/  ISETP.NE.AND.EX P0, PT, RZ, UR5, PT, P0 ;  /* 0x00000005ff007c0c */ /* 0x000fda000bf05300 */
[----:B------:R-:W-:Y:S05]  /*0a40*/  @!P0 BRA `(.L_x_7) ;  /* 0x00000000000c8947 */ /* 0x000fea0003800000 */
[----:B------:R-:W0:Y:S02]  /*0a50*/  LDC.64 R6, c[0x0][0x588] ;  /* 0x00016200ff067b82 */ /* 0x000e240000000a00 */
[----:B0-----:R1:W5:Y:S01]  /*0a60*/  LDG.E R23, desc[UR50][R6.64] ;  /* 0x0000003206177981 */ /* 0x001362000c1e1900 */
[----:B------:R-:W-:Y:S05]  /*0a70*/  BRA `(.L_x_6) ;  /* 0x0000000000087947 */ /* 0x000fea0003800000 */
.L_x_7:
[----:B------:R-:W-:Y:S02]  /*0a80*/  ULDC UR4, c[0x0][0x580] ;  /* 0x0001600000047ab9 */ /* 0x000fe40000000800 */
[----:B------:R-:W-:-:S07]  /*0a90*/  IMAD.U32 R23, RZ, RZ, UR4 ;  /* 0x00000004ff177e24 */ /* 0x000fce000f8e00ff */
.L_x_6:
[----:B------:R-:W-:Y:S02]  /*0aa0*/  ULDC.64 UR4, c[0x0][0x5a0] ;  /* 0x0001680000047ab9 */ /* 0x000fe40000000a00 */
[----:B------:R-:W-:-:S04]  /*0ab0*/  ISETP.NE.U32.AND P0, PT, RZ, UR4, PT ;  /* 0x00000004ff007c0c */ /* 0x000fc8000bf05070 */
[----:B------:R-:W-:-:S13]  /*0ac0*/  ISETP.NE.AND.EX P0, PT, RZ, UR5, PT, P0 ;  /* 0x00000005ff007c0c */ /* 0x000fda000bf05300 */
[----:B------:R-:W-:Y:S05]  /*0ad0*/  @!P0 BRA `(.L_x_8) ;  /* 0x00000000001c8947 */ /* 0x000fea0003800000 */
[----:B01----:R-:W0:Y:S02]  /*0ae0*/  LDC.64 R6, c[0x0][0x5a0] ;  /* 0x00016800ff067b82 */ /* 0x003e240000000a00 */
[----:B0-----:R-:W2:Y:S02]  /*0af0*/  LDG.E.64 R6, desc[UR50][R6.64] ;  /* 0x0000003206067981 */ /* 0x001ea4000c1e1b00 */
[----:B--2---:R-:W-:-:S04]  /*0b00*/  ISETP.NE.U32.AND P0, PT, R6, RZ, PT ;  /* 0x000000ff0600720c */ /* 0x004fc80003f05070 */
[----:B------:R-:W-:-:S13]  /*0b10*/  ISETP.NE.AND.EX P0, PT, R7, RZ, PT, P0 ;  /* 0x000000ff0700720c */ /* 0x000fda0003f05300 */
[----:B------:R-:W-:Y:S05]  /*0b20*/  @!P0 BRA `(.L_x_8) ;  /* 0x0000000000088947 */ /* 0x000fea0003800000 */
[----:B------:R0:W5:Y:S01]  /*0b30*/  LD.E R22, desc[UR50][R6.64] ;  /* 0x0000003206167980 */ /* 0x000162000c101900 */
[----:B------:R-:W-:Y:S05]  /*0b40*/  BRA `(.L_x_9) ;  /* 0x0000000000247947 */ /* 0x000fea0003800000 */
.L_x_8:
[----:B------:R-:W-:Y:S02]  /*0b50*/  ULDC.64 UR4, c[0x0][0x590] ;  /* 0x0001640000047ab9 */ /* 0x000fe40000000a00 */
[----:B------:R-:W-:-:S04]  /*0b60*/  ISETP.NE.U32.AND P0, PT, RZ, UR4, PT ;  /* 0x00000004ff007c0c */ /* 0x000fc8000bf05070 */
[----:B------:R-:W-:-:S13]  /*0b70*/  ISETP.NE.AND.EX P0, PT, RZ, UR5, PT, P0 ;  /* 0x00000005ff007c0c */ /* 0x000fda000bf05300 */
[----:B------:R-:W-:Y:S05]  /*0b80*/  @!P0 BRA `(.L_x_10) ;  /* 0x00000000000c8947 */ /* 0x000fea0003800000 */
[----:B01----:R-:W0:Y:S02]  /*0b90*/  LDC.64 R6, c[0x0][0x590] ;  /* 0x00016400ff067b82 */ /* 0x003e240000000a00 */
[----:B0-----:R1:W5:Y:S01]  /*0ba0*/  LDG.E R22, desc[UR50][R6.64] ;  /* 0x0000003206167981 */ /* 0x001362000c1e1900 */
[----:B------:R-:W-:Y:S05]  /*0bb0*/  BRA `(.L_x_9) ;  /* 0x0000000000087947 */ /* 0x000fea0003800000 */
.L_x_10:
[----:B------:R-:W-:Y:S02]  /*0bc0*/  ULDC UR4, c[0x0][0x584] ;  /* 0x0001610000047ab9 */ /* 0x000fe40000000800 */
[----:B------:R-:W-:-:S07]  /*0bd0*/  IMAD.U32 R22, RZ, RZ, UR4 ;  /* 0x00000004ff167e24 */ /* 0x000fce000f8e00ff */
.L_x_9:
[----:B------:R-:W-:Y:S01]  /*0be0*/  ULDC UR4, c[0x0][0x65c] ;  /* 0x0001970000047ab9 */ /* 0x000fe20000000800 */
[----:B01----:R-:W0:Y:S01]  /*0bf0*/  LDC.64 R6, c[0x0][0x650] ;  /* 0x00019400ff067b82 */ /* 0x003e220000000a00 */
[----:B------:R-:W-:Y:S01]  /*0c00*/  UISETP.NE.AND UP2, UPT, UR4, 0x1, UPT ;  /* 0x000000010400788c */ /* 0x000fe2000bf45270 */
[----:B------:R-:W-:Y:S01]  /*0c10*/  IMAD.MOV.U32 R18, RZ, RZ, -0x1 ;  /* 0xffffffffff127424 */ /* 0x000fe200078e00ff */
[----:B------:R-:W-:Y:S01]  /*0c20*/  UISETP.NE.AND UP0, UPT, UR19, 0x2, UPT ;  /* 0x000000021300788c */ /* 0x000fe2000bf05270 */
[----:B------:R-:W-:Y:S01]  /*0c30*/  IMAD.MOV.U32 R2, RZ, RZ, -0x1 ;  /* 0xffffffffff027424 */ /* 0x000fe200078e00ff */
[----:B------:R-:W-:Y:S01]  /*0c40*/  UP2UR UR40, UPR, URZ, 0x4 ;  /* 0x000000043f287883 */ /* 0x000fe20008000000 */
[----:B------:R-:W-:-:S06]  /*0c50*/  IMAD.MOV.U32 R19, RZ, RZ, -0x1 ;  /* 0xffffffffff137424 */ /* 0x000fcc00078e00ff */
[----:B------:R-:W-:Y:S01]  /*0c60*/  @UP2 ULDC UR12, c[0x0][0x10] ;  /* 0x00000400000c2ab9 */ /* 0x000fe20000000800 */
[----:B------:R-:W-:Y:S01]  /*0c70*/  @UP2 UMOV UR4, UR8 ;  /* 0x0000000800042c82 */ /* 0x000fe20008000000 */
[----:B------:R-:W-:Y:S01]  /*0c80*/  @UP2 UMOV UR5, URZ ;  /* 0x0000003f00052c82 */ /* 0x000fe20008000000 */
[----:B------:R-:W-:Y:S01]  /*0c90*/  @!UP2 ULDC UR16, c[0x0][0xc] ;  /* 0x000003000010aab9 */ /* 0x000fe20000000800 */
[----:B------:R-:W-:Y:S01]  /*0ca0*/  @UP2 UIMAD.WIDE.U32 UR12, UR15, UR12, UR4 ;  /* 0x0000000c0f0c22a5 */ /* 0x000fe2000f8e0004 */
[----:B------:R-:W-:Y:S02]  /*0cb0*/  ULDC UR10, c[0x0][0xc] ;  /* 0x00000300000a7ab9 */ /* 0x000fe40000000800 */
[----:B------:R-:W-:Y:S01]  /*0cc0*/  @UP2 UMOV UR4, URZ ;  /* 0x0000003f00042c82 */ /* 0x000fe20008000000 */
[----:B------:R-:W-:Y:S01]  /*0cd0*/  UMOV UR5, URZ ;  /* 0x0000003f00057c82 */ /* 0x000fe20008000000 */
[----:B------:R-:W-:Y:S01]  /*0ce0*/  @UP2 UIADD3 UR18, UR13, UR4, URZ ;  /* 0x000000040d122290 */ /* 0x000fe2000fffe03f */
[----:B------:R-:W-:-:S02]  /*0cf0*/  ULDC UR11, c[0x0][0x10] ;  /* 0x00000400000b7ab9 */ /* 0x000fc40000000800 */
[----:B------:R-:W-:Y:S01]  /*0d00*/  UMOV UR4, UR15 ;  /* 0x0000000f00047c82 */ /* 0x000fe20008000000 */
[----:B------:R-:W-:Y:S02]  /*0d10*/  UIMAD.WIDE.U32 UR10, UR10, UR11, URZ ;  /* 0x0000000b0a0a72a5 */ /* 0x000fe4000f8e003f */
[----:B------:R-:W-:Y:S01]  /*0d20*/  @!UP2 UIMAD.WIDE.U32 UR4, UR8, UR16, UR4 ;  /* 0x000000100804a2a5 */ /* 0x000fe2000f8e0004 */
[----:B------:R-:W-:Y:S02]  /*0d30*/  ULDC UR13, c[0x0][0x14] ;  /* 0x00000500000d7ab9 */ /* 0x000fe40000000800 */
[----:B------:R-:W-:Y:S02]  /*0d40*/  UIMAD.WIDE.U32 UR38, UR10, UR13, URZ ;  /* 0x0000000d0a2672a5 */ /* 0x000fe4000f8e003f */
[----:B------:R-:W-:Y:S02]  /*0d50*/  UIMAD UR41, UR11, UR13, URZ ;  /* 0x0000000d0b2972a4 */ /* 0x000fe4000f8e023f */
[----:B------:R-:W-:Y:S01]  /*0d60*/  @!UP2 UMOV UR12, UR4 ;  /* 0x00000004000cac82 */ /* 0x000fe20008000000 */
[----:B------:R-:W-:Y:S01]  /*0d70*/  @!UP2 UMOV UR18, UR5 ;  /* 0x000000050012ac82 */ /* 0x000fe20008000000 */
[----:B------:R-:W-:-:S02]  /*0d80*/  UIADD3 UR41, UR39, UR41, URZ ;  /* 0x0000002927297290 */ /* 0x000fc4000fffe03f */
[----:B------:R-:W-:-:S04]  /*0d90*/  UIADD3 UR4, UP1, UR12, UR38, URZ ;  /* 0x000000260c047290 */ /* 0x000fc8000ff3e03f */
[----:B------:R-:W-:Y:S02]  /*0da0*/  UIADD3.X UR5, UR18, UR41, URZ, UP1, !UPT ;  /* 0x0000002912057290 */ /* 0x000fe40008ffe43f */
[----:B------:R-:W-:Y:S02]  /*0db0*/  USEL UR4, UR4, UR12, !UP0 ;  /* 0x0000000c04047287 */ /* 0x000fe4000c000000 */
[----:B------:R-:W-:-:S04]  /*0dc0*/  USEL UR5, UR5, UR18, !UP0 ;  /* 0x0000001205057287 */ /* 0x000fc8000c000000 */
[----:B0-----:R-:W-:Y:S01]  /*0dd0*/  ISETP.LE.U32.AND P0, PT, R6, UR4, PT ;  /* 0x0000000406007c0c */ /* 0x001fe2000bf03070 */
[----:B------:R-:W-:Y:S02]  /*0de0*/  IMAD.U32 R16, RZ, RZ, UR4 ;  /* 0x00000004ff107e24 */ /* 0x000fe4000f8e00ff */
[----:B------:R-:W-:Y:S02]  /*0df0*/  IMAD.U32 R0, RZ, RZ, UR5 ;  /* 0x00000005ff007e24 */ /* 0x000fe4000f8e00ff */
[----:B------:R-:W-:-:S03]  /*0e00*/  IMAD.U32 R17, RZ, RZ, UR5 ;  /* 0x00000005ff117e24 */ /* 0x000fc6000f8e00ff */
[----:B------:R-:W-:Y:S02]  /*0e10*/  ISETP.GE.U32.AND.EX P0, PT, R0, R7, PT, P0 ;  /* 0x000000070000720c */ /* 0x000fe40003f06100 */
[----:B------:R-:W-:-:S11]  /*0e20*/  PRMT R0, RZ, 0x7610, R0 ;  /* 0x00007610ff007816 */ /* 0x000fd60000000000 */
[----:B------:R-:W-:Y:S05]  /*0e30*/  @P0 BRA `(.L_x_11) ;  /* 0x0000000400500947 */ /* 0x000fea0003800000 */
[----:B------:R-:W-:Y:S01]  /*0e40*/  ULDC.64 UR18, c[0x0][0x628] ;  /* 0x00018a0000127ab9 */ /* 0x000fe20000000a00 */
[C---:B------:R-:W-:Y:S01]  /*0e50*/  R2UR UR20, R16.reuse ;  /* 0x00000000101472ca */ /* 0x040fe200000e0000 */
[----:B------:R-:W-:Y:S01]  /*0e60*/  ULDC UR16, c[0x0][0x630] ;  /* 0x00018c0000107ab9 */ /* 0x000fe20000000800 */
[----:B------:R-:W-:Y:S02]  /*0e70*/  ISETP.NE.U32.AND P0, PT, RZ, UR18, PT ;  /* 0x00000012ff007c0c */ /* 0x000fe4000bf05070 */
[----:B------:R-:W-:Y:S02]  /*0e80*/  R2UR UR4, R16 ;  /* 0x00000000100472ca */ /* 0x000fe400000e0000 */
[----:B------:R-:W-:Y:S02]  /*0e90*/  ISETP.NE.AND.EX P0, PT, RZ, UR19, PT, P0 ;  /* 0x00000013ff007c0c */ /* 0x000fe4000bf05300 */
[----:B------:R-:W-:-:S11]  /*0ea0*/  R2UR UR5, R17 ;  /* 0x00000000110572ca */ /* 0x000fd600000e0000 */
[----:B------:R-:W-:Y:S05]  /*0eb0*/  @!P0 BRA `(.L_x_12) ;  /* 0x0000000000308947 */ /* 0x000fea0003800000 */
[----:B------:R-:W-:Y:S01]  /*0ec0*/  R2UR UR4, R16 ;  /* 0x00000000100472ca */ /* 0x000fe200000e0000 */
[----:B------:R-:W-:Y:S01]  /*0ed0*/  ULDC UR12, c[0x0][0x634] ;  /* 0x00018d00000c7ab9 */ /* 0x000fe20000000800 */
[----:B------:R-:W-:-:S11]  /*0ee0*/  R2UR UR15, R17 ;  /* 0x00000000110f72ca */ /* 0x000fd600000e0000 */
[----:B------:R-:W-:-:S04]  /*0ef0*/  UIADD3 UR12, UP1, UR4, UR12, URZ ;  /* 0x0000000c040c7290 */ /* 0x000fc8000ff3e03f */
[----:B------:R-:W-:-:S04]  /*0f00*/  UIADD3.X UR15, URZ, UR15, URZ, UP1, !UPT ;  /* 0x0000000f3f0f7290 */ /* 0x000fc80008ffe43f */
[----:B------:R-:W-:-:S04]  /*0f10*/  UIMAD.WIDE.U32 UR4, UR15, UR18, URZ ;  /* 0x000000120f0472a5 */ /* 0x000fc8000f8e003f */
[----:B------:R-:W-:Y:S02]  /*0f20*/  UIMAD.WIDE.U32 UR10, UP1, UR12, UR19, UR4 ;  /* 0x000000130c0a72a5 */ /* 0x000fe4000f820004 */
[----:B------:R-:W-:Y:S02]  /*0f30*/  UIMAD.WIDE.U32 UR4, UR12, UR18, URZ ;  /* 0x000000120c0472a5 */ /* 0x000fe4000f8e003f */
[----:B------:R-:W-:Y:S02]  /*0f40*/  UIADD3.X UR13, URZ, URZ, URZ, UP1, !UPT ;  /* 0x0000003f3f0d7290 */ /* 0x000fe40008ffe43f */
[----:B------:R-:W-:Y:S01]  /*0f50*/  UIADD3 URZ, UP1, UR5, UR10, URZ ;  /* 0x0000000a053f7290 */ /* 0x000fe2000ff3e03f */
[----:B------:R-:W-:-:S03]  /*0f60*/  UMOV UR12, UR11 ;  /* 0x0000000b000c7c82 */ /* 0x000fc60008000000 */
[----:B------:R-:W-:-:S12]  /*0f70*/  UIMAD.WIDE.U32.X UR4, UR15, UR19, UR12, UP1 ;  /* 0x000000130f0472a5 */ /* 0x000fd800088e040c */
.L_x_12:
[----:B------:R-:W-:Y:S01]  /*0f80*/  USHF.R.U64 UR4, UR4, UR16, UR5 ;  /* 0x0000001004047299 */ /* 0x000fe20008001205 */
[----:B------:R-:W-:Y:S01]  /*0f90*/  R2UR UR11, R17 ;  /* 0x00000000110b72ca */ /* 0x000fe200000e0000 */
[----:B------:R-:W-:Y:S02]  /*0fa0*/  USHF.R.U32.HI UR5, URZ, UR16, UR5 ;  /* 0x000000103f057299 */ /* 0x000fe40008011605 */
[----:B------:R-:W-:Y:S01]  /*0fb0*/  UIADD3 UR12, UP1, URZ, -UR4, URZ ;  /* 0x800000043f0c7290 */ /* 0x000fe2000ff3e03f */
[----:B------:R-:W-:Y:S01]  /*0fc0*/  ULDC.64 UR18, c[0x0][0x620] ;  /* 0x0001880000127ab9 */ /* 0x000fe20000000a00 */
[----:B------:R-:W-:Y:S02]  /*0fd0*/  UISETP.NE.AND UP2, UPT, UR40, URZ, UPT ;  /* 0x0000003f2800728c */ /* 0x000fe4000bf45270 */
[----:B------:R-:W-:Y:S01]  /*0fe0*/  UIADD3.X UR5, URZ, ~UR5, URZ, UP1, !UPT ;  /* 0x800000053f057290 */ /* 0x000fe20008ffe43f */
[----:B------:R-:W-:Y:S01]  /*0ff0*/  UMOV UR10, UR20 ;  /* 0x00000014000a7c82 */ /* 0x000fe20008000000 */
[----:B------:R-:W-:-:S02]  /*1000*/  ULDC UR13, c[0x0][0x618] ;  /* 0x00018600000d7ab9 */ /* 0x000fc40000000800 */
[----:B------:R-:W-:Y:S02]  /*1010*/  UIMAD UR5, UR5, UR18, URZ ;  /* 0x00000012050572a4 */ /* 0x000fe4000f8e023f */
[----:B------:R-:W-:Y:S02]  /*1020*/  UIMAD.WIDE.U32 UR10, UR12, UR18, UR10 ;  /* 0x000000120c0a72a5 */ /* 0x000fe4000f8e000a */
[----:B------:R-:W-:Y:S02]  /*1030*/  UIMAD UR12, UR12, UR19, UR5 ;  /* 0x000000130c0c72a4 */ /* 0x000fe4000f8e0205 */
[----:B------:R-:W-:Y:S02]  /*1040*/  @UP2 UIMAD UR7, UR17, UR9, UR8 ;  /* 0x00000009110722a4 */ /* 0x000fe4000f8e0208 */
[----:B------:R-:W-:Y:S01]  /*1050*/  UIADD3 UR11, UR11, UR12, URZ ;  /* 0x0000000c0b0b7290 */ /* 0x000fe2000fffe03f */
[----:B------:R-:W-:Y:S01]  /*1060*/  ULDC.64 UR8, c[0x0][0x640] ;  /* 0x0001900000087ab9 */ /* 0x000fe20000000a00 */
[----:B------:R-:W-:-:S02]  /*1070*/  ULDC UR15, c[0x0][0x608] ;  /* 0x00018200000f7ab9 */ /* 0x000fc40000000800 */
[----:B------:R-:W-:Y:S01]  /*1080*/  USHF.R.U64 UR20, UR10, UR13, UR11 ;  /* 0x0000000d0a147299 */ /* 0x000fe2000800120b */
[----:B------:R-:W-:Y:S01]  /*1090*/  ISETP.NE.U32.AND P0, PT, RZ, UR8, PT ;  /* 0x00000008ff007c0c */ /* 0x000fe2000bf05070 */
[----:B------:R-:W-:Y:S01]  /*10a0*/  USHF.R.U32.HI UR11, URZ, UR13, UR11 ;  /* 0x0000000d3f0b7299 */ /* 0x000fe2000801160b */
[----:B------:R-:W-:Y:S02]  /*10b0*/  ULDC UR21, c[0x0][0x658] ;  /* 0x0001960000157ab9 */ /* 0x000fe40000000800 */
[----:B------:R-:W-:Y:S01]  /*10c0*/  ISETP.NE.AND.EX P0, PT, RZ, UR9, PT, P0 ;  /* 0x00000009ff007c0c */ /* 0x000fe2000bf05300 */
[----:B------:R-:W-:Y:S02]  /*10d0*/  USHF.R.U64 UR25, UR20, UR15, UR11 ;  /* 0x0000000f14197299 */ /* 0x000fe4000800120b */
[----:B------:R-:W-:Y:S01]  /*10e0*/  USHF.R.U32.HI UR11, URZ, UR15, UR11 ;  /* 0x0000000f3f0b7299 */ /* 0x000fe2000801160b */
[----:B------:R-:W-:Y:S01]  /*10f0*/  UMOV UR10, 0xffffffff ;  /* 0xffffffff000a7882 */ /* 0x000fe20000000000 */
[----:B------:R-:W-:Y:S01]  /*1100*/  ULDC UR5, c[0x0][0x600] ;  /* 0x0001800000057ab9 */ /* 0x000fe20000000800 */
[----:B------:R-:W-:-:S02]  /*1110*/  USHF.L.U32 UR10, UR10, UR21, URZ ;  /* 0x000000150a0a7299 */ /* 0x000fc4000800063f */
[----:B------:R-:W-:Y:S02]  /*1120*/  USHF.R.U64 UR26, UR25, UR21, UR11 ;  /* 0x00000015191a7299 */ /* 0x000fe4000800120b */
[----:B------:R-:W-:Y:S02]  /*1130*/  ULOP3.LUT UR15, URZ, UR10, URZ, 0x33, !UPT ;  /* 0x0000000a3f0f7292 */ /* 0x000fe4000f8e333f */
[----:B------:R-:W-:Y:S02]  /*1140*/  UIADD3 UR19, UR5, -0x1, URZ ;  /* 0xffffffff05137890 */ /* 0x000fe4000fffe03f */
[----:B------:R-:W-:Y:S01]  /*1150*/  USHF.R.U32.HI UR11, URZ, UR21, UR11 ;  /* 0x000000153f0b7299 */ /* 0x000fe2000801160b */
[----:B------:R-:W-:Y:S01]  /*1160*/  ULDC UR22, c[0x0][0x648] ;  /* 0x0001920000167ab9 */ /* 0x000fe20000000800 */
[----:B------:R-:W-:Y:S01]  /*1170*/  ULDC UR23, c[0x0][0x638] ;  /* 0x00018e0000177ab9 */ /* 0x000fe20000000800 */
[----:B------:R-:W-:Y:S01]  /*1180*/  UMOV UR24, 0x1 ;  /* 0x0000000100187882 */ /* 0x000fe20000000000 */
[----:B------:R-:W-:Y:S01]  /*1190*/  UMOV UR10, UR26 ;  /* 0x0000001a000a7c82 */ /* 0x000fe20008000000 */
[----:B------:R-:W-:Y:S07]  /*11a0*/  @!P0 BRA `(.L_x_13) ;  /* 0x0000000000308947 */ /* 0x000fee0003800000 */
[----:B------:R-:W-:Y:S02]  /*11b0*/  ULDC UR16, c[0x0][0x64c] ;  /* 0x0001930000107ab9 */ /* 0x000fe40000000800 */
        /* <DEDUP_REMOVED lines=8> */
[----:B------:R-:W-:-:S07]  /*1240*/  UIMAD.WIDE.U32.X UR8, UR18, UR9, UR16, UP1 ;  /* 0x00000009120872a5 */ /* 0x000fce00088e0410 */
[----:B------:R-:W-:Y:S01]  /*1250*/  UMOV UR10, UR8 ;  /* 0x00000008000a7c82 */ /* 0x000fe20008000000 */
[----:B------:R-:W-:-:S05]  /*1260*/  UMOV UR11, UR9 ;  /* 0x00000009000b7c82 */ /* 0x000fca0008000000 */
.L_x_13:
[----:B------:R-:W-:Y:S01]  /*1270*/  USHF.R.U64 UR9, UR10, UR22, UR11 ;  /* 0x000000160a097299 */ /* 0x000fe2000800120b */
[----:B------:R-:W-:Y:S01]  /*1280*/  IMAD.MOV.U32 R0, RZ, RZ, 0x1 ;  /* 0x00000001ff007424 */ /* 0x000fe200078e00ff */
[----:B------:R-:W-:Y:S01]  /*1290*/  USHF.L.U32 UR8, UR24, UR21, URZ ;  /* 0x0000001518087299 */ /* 0x000fe2000800063f */
[----:B------:R-:W-:Y:S01]  /*12a0*/  IMAD.U32 R19, RZ, RZ, UR4 ;  /* 0x00000004ff137e24 */ /* 0x000fe2000f8e00ff */
[----:B------:R-:W-:Y:S02]  /*12b0*/  ULOP3.LUT UR15, UR25, UR15, URZ, 0xc0, !UPT ;  /* 0x0000000f190f7292 */ /* 0x000fe4000f8ec03f */
[----:B------:R-:W-:Y:S02]  /*12c0*/  UIADD3 UR10, -UR9, URZ, URZ ;  /* 0x0000003f090a7290 */ /* 0x000fe4000fffe13f */
[----:B------:R-:W-:Y:S02]  /*12d0*/  UIMAD UR15, UR8, UR9, UR15 ;  /* 0x00000009080f72a4 */ /* 0x000fe4000f8e020f */
[----:B------:R-:W-:-:S02]  /*12e0*/  ULOP3.LUT UR19, UR20, UR19, URZ, 0xc0, !UPT ;  /* 0x0000001314137292 */ /* 0x000fc4000f8ec03f */
[----:B------:R-:W-:Y:S01]  /*12f0*/  UIMAD UR8, UR10, UR23, UR26 ;  /* 0x000000170a0872a4 */ /* 0x000fe2000f8e021a */
[----:B------:R-:W-:Y:S01]  /*1300*/  ULDC UR9, c[0x0][0x610] ;  /* 0x0001840000097ab9 */ /* 0x000fe20000000800 */
[----:B------:R-:W-:Y:S02]  /*1310*/  UISETP.NE.AND UP1, UPT, UR40, URZ, UPT ;  /* 0x0000003f2800728c */ /* 0x000fe4000bf25270 */
[----:B------:R-:W-:Y:S02]  /*1320*/  UIMAD UR7, UR15, UR9, UR7 ;  /* 0x000000090f0772a4 */ /* 0x000fe4000f8e0207 */
[----:B------:R-:W-:-:S04]  /*1330*/  UIMAD UR8, UR8, UR5, UR19 ;  /* 0x00000005080872a4 */ /* 0x000fc8000f8e0213 */
[----:B------:R-:W-:Y:S02]  /*1340*/  USEL UR5, UR8, UR7, !UP1 ;  /* 0x0000000708057287 */ /* 0x000fe4000c800000 */
[----:B------:R-:W-:-:S04]  /*1350*/  USEL UR7, UR7, UR8, !UP1 ;  /* 0x0000000807077287 */ /* 0x000fc8000c800000 */
[----:B------:R-:W-:Y:S02]  /*1360*/  IMAD.U32 R2, RZ, RZ, UR5 ;  /* 0x00000005ff027e24 */ /* 0x000fe4000f8e00ff */
[----:B------:R-:W-:-:S07]  /*1370*/  IMAD.U32 R18, RZ, RZ, UR7 ;  /* 0x00000007ff127e24 */ /* 0x000fce000f8e00ff */
.L_x_11:
[----:B------:R-:W-:Y:S05]  /*1380*/  @!P1 BRA `(.L_x_14) ;  /* 0x00000000000c9947 */ /* 0x000fea0003800000 */
[----:B------:R-:W-:Y:S01]  /*1390*/  UCGABAR_WAIT ;  /* 0x0000000000007dc7 */ /* 0x000fe20008000000 */
[----:B------:R-:W-:Y:S01]  /*13a0*/  CCTL.IVALL ;  /* 0x00000000ff00798f */ /* 0x000fe20002000000 */
[----:B------:R-:W-:Y:S05]  /*13b0*/  BRA `(.L_x_15) ;  /* 0x0000000000047947 */ /* 0x000fea0003800000 */
.L_x_14:
[----:B------:R-:W-:Y:S06]  /*13c0*/  BAR.SYNC.DEFER_BLOCKING 0x0 ;  /* 0x0000000000007b1d */ /* 0x000fec0000010000 */
.L_x_15:
[----:B------:R-:W-:Y:S02]  /*13d0*/  ULDC UR4, c[0x0][0x28c] ;  /* 0x0000a30000047ab9 */ /* 0x000fe40000000800 */
[----:B------:R-:W-:-:S04]  /*13e0*/  UIADD3 UR4, UR4, 0x7f, URZ ;  /* 0x0000007f04047890 */ /* 0x000fc8000fffe03f */
[----:B------:R-:W-:-:S04]  /*13f0*/  USHF.R.S32.HI UR5, URZ, 0x1f, UR4 ;  /* 0x0000001f3f057899 */ /* 0x000fc80008011404 */
[----:B------:R-:W-:-:S04]  /*1400*/  ULEA.HI UR5, UR5, UR4, URZ, 0x7 ;  /* 0x0000000405057291 */ /* 0x000fc8000f8f383f */
[----:B------:R-:W-:Y:S01]  /*1410*/  USHF.R.S32.HI UR37, URZ, 0x7, UR5 ;  /* 0x000000073f257899 */ /* 0x000fe20008011405 */
[----:B------:R-:W-:Y:S11]  /*1420*/  @!P2 BRA `(.L_x_16) ;  /* 0x0000009400d8a947 */ /* 0x000ff60003800000 */
[----:B------:R-:W-:-:S06]  /*1430*/  UISETP.GT.U32.AND UP1, UPT, UR14, 0x1, UPT ;  /* 0x000000010e00788c */ /* 0x000fcc000bf24070 */
[----:B------:R-:W-:-:S13]  /*1440*/  PLOP3.LUT P0, PT, PT, PT, UP1, 0x80, 0x0 ;  /* 0x000000000000781c */ /* 0x000fda0003f0f018 */
[----:B------:R-:W-:Y:S05]  /*1450*/  @P0 EXIT ;  /* 0x000000000000094d */ /* 0x000fea0003800000 */
.L_x_17:
[----:B------:R-:W-:-:S08]  /*1460*/  NOP ;  /* 0x0000000000007918 */ /* 0x000fd00000000000 */
[----:B------:R-:W0:Y:S02]  /*1470*/  USETMAXREG.TRY_ALLOC.CTAPOOL UP1, 0xe8 ;  /* 0x000000e8000079c8 */ /* 0x000e240008020600 */
[----:B0-----:R-:W-:-:S13]  /*1480*/  PLOP3.LUT P0, PT, PT, PT, UP1, 0x80, 0x0 ;  /* 0x000000000000781c */ /* 0x001fda0003f0f018 */
[----:B------:R-:W-:Y:S05]  /*1490*/  @!P0 BRA `(.L_x_17) ;  /* 0xfffffffc00f08947 */ /* 0x000fea000383ffff */
[----:B------:R-:W-:-:S13]  /*14a0*/  LOP3.LUT P0, RZ, R0, 0xff, RZ, 0xc0, !PT ;  /* 0x000000ff00ff7812 */ /* 0x000fda000780c0ff */
[----:B------:R-:W-:Y:S05]  /*14b0*/  @!P0 EXIT ;  /* 0x000000000000894d */ /* 0x000fea0003800000 */
[----:B------:R-:W0:Y:S01]  /*14c0*/  S2UR UR5, SR_CgaCtaId ;  /* 0x00000000000579c3 */ /* 0x000e220000008800 */
[----:B------:R-:W-:Y:S01]  /*14d0*/  VIADD R8, R8, 0xffffffff ;  /* 0xffffffff08087836 */ /* 0x000fe20000000000 */
[CC--:B------:R-:W-:Y:S01]  /*14e0*/  LEA.HI R0, R9.reuse, R4.reuse, RZ, 0x2 ;  /* 0x0000000409007211 */ /* 0x0c0fe200078f10ff */
[----:B------:R-:W-:Y:S01]  /*14f0*/  UMOV UR43, 0x400 ;  /* 0x00000400002b7882 */ /* 0x000fe20000000000 */
[----:B------:R-:W-:Y:S01]  /*1500*/  LEA.HI R9, R9, R4, RZ, 0x5 ;  /* 0x0000000409097211 */ /* 0x000fe200078f28ff */
[----:B------:R-:W-:Y:S01]  /*1510*/  USHF.R.U32.HI UR4, URZ, 0x1, UR37 ;  /* 0x000000013f047899 */ /* 0x000fe20008011625 */
[C---:B------:R-:W-:Y:S01]  /*1520*/  R2UR UR45, R8.reuse ;  /* 0x00000000082d72ca */ /* 0x040fe200000e0000 */
[----:B------:R-:W-:Y:S01]  /*1530*/  ULOP3.LUT UR44, UR37, 0x1, URZ, 0xc0, !UPT ;  /* 0x00000001252c7892 */ /* 0x000fe2000f8ec03f */
[--C-:B------:R-:W-:Y:S01]  /*1540*/  SHF.R.S32.HI R154, RZ, 0x2, R0.reuse ;  /* 0x00000002ff9a7819 */ /* 0x100fe20000011400 */
[----:B------:R-:W-:Y:S01]  /*1550*/  UISETP.LT.AND UP1, UPT, UR37, 0x1, UPT ;  /* 0x000000012500788c */ /* 0x000fe2000bf21270 */
[----:B------:R-:W-:Y:S01]  /*1560*/  SHF.R.S32.HI R3, RZ, 0x1f, R0 ;  /* 0x0000001fff037819 */ /* 0x000fe20000011400 */
[----:B------:R-:W-:Y:S01]  /*1570*/  ULOP3.LUT UR4, UR4, 0x1, URZ, 0xc0, !UPT ;  /* 0x0000000104047892 */ /* 0x000fe2000f8ec03f */
[----:B------:R-:W-:Y:S01]  /*1580*/  SHF.R.S32.HI R9, RZ, 0x5, R9 ;  /* 0x00000005ff097819 */ /* 0x000fe20000011409 */
[----:B------:R-:W-:Y:S01]  /*1590*/  ULDC UR6, c[0x0][0x284] ;  /* 0x0000a10000067ab9 */ /* 0x000fe20000000800 */
[----:B------:R-:W-:Y:S01]  /*15a0*/  LEA.HI R3, R3, R154, RZ, 0x3 ;  /* 0x0000009a03037211 */ /* 0x000fe200078f18ff */
[----:B------:R-:W-:Y:S01]  /*15b0*/  USEL UR44, UR44, URZ, !UP0 ;  /* 0x0000003f2c2c7287 */ /* 0x000fe2000c000000 */
[----:B------:R-:W-:Y:S01]  /*15c0*/  ISETP.NE.AND P0, PT, R8, RZ, PT ;  /* 0x000000ff0800720c */ /* 0x000fe20003f05270 */
[----:B------:R-:W-:Y:S01]  /*15d0*/  USEL UR47, UR37, 0x1, UP1 ;  /* 0x00000001252f7887 */ /* 0x000fe20008800000 */
[----:B------:R-:W-:Y:S01]  /*15e0*/  LOP3.LUT R3, R3, 0xfffffff8, RZ, 0xc0, !PT ;  /* 0xfffffff803037812 */ /* 0x000fe200078ec0ff */
[----:B------:R-:W-:Y:S01]  /*15f0*/  USHF.L.U32 UR45, UR45, 0x3, URZ ;  /* 0x000000032d2d7899 */ /* 0x000fe2000800063f */
[----:B------:R-:W-:Y:S01]  /*1600*/  SEL R170, RZ, 0x1, P0 ;  /* 0x00000001ffaa7807 */ /* 0x000fe20000000000 */
[----:B------:R-:W-:-:S02]  /*1610*/  UISETP.EQ.U32.AND UP0, UPT, UR4, 0x1, !UP0 ;  /* 0x000000010400788c */ /* 0x000fc4000c702070 */
[----:B------:R-:W-:Y:S01]  /*1620*/  IMAD.IADD R154, R154, 0x1, -R3 ;  /* 0x000000019a9a7824 */ /* 0x000fe200078e0a03 */
[----:B0-----:R-:W-:Y:S01]  /*1630*/  ULEA UR43, UR5, UR43, 0x18 ;  /* 0x0000002b052b7291 */ /* 0x001fe2000f8ec03f */
[----:B------:R-:W-:Y:S01]  /*1640*/  IMAD.U32 R158, RZ, RZ, UR45 ;  /* 0x0000002dff9e7e24 */ /* 0x000fe2000f8e00ff */
[----:B------:R-:W-:Y:S01]  /*1650*/  LOP3.LUT R3, R0, 0xfffffffc, RZ, 0xc0, !PT ;  /* 0xfffffffc00037812 */ /* 0x000fe200078ec0ff */
[C-C-:B------:R-:W-:Y:S01]  /*1660*/  IMAD R161, R9.reuse, -0x10, -R154.reuse ;  /* 0xfffffff009a17824 */ /* 0x140fe200078e0a9a */
[----:B------:R-:W-:Y:S01]  /*1670*/  UIADD3 UR46, UR43, 0x30, URZ ;  /* 0x000000302b2e7890 */ /* 0x000fe2000fffe03f */
[--C-:B------:R-:W-:Y:S01]  /*1680*/  SHF.R.S32.HI R155, RZ, 0x1f, R154.reuse ;  /* 0x0000001fff9b7819 */ /* 0x100fe2000001149a */
[----:B------:R-:W-:Y:S01]  /*1690*/  ULOP3.LUT UR36, UR42, 0x1, URZ, 0xfc, !UPT ;  /* 0x000000012a247892 */ /* 0x000fe2000f8efc3f */
[----:B------:R-:W-:Y:S01]  /*16a0*/  LOP3.LUT R160, R158, 0x8, RZ, 0xc0, !PT ;  /* 0x000000089ea07812 */ /* 0x000fe200078ec0ff */
[----:B------:R-:W-:Y:S01]  /*16b0*/  IMAD.IADD R156, R4, 0x1, -R3 ;  /* 0x00000001049c7824 */ /* 0x000fe200078e0a03 */
[----:B------:R-:W-:Y:S01]  /*16c0*/  LOP3.LUT R158, R158, 0x8, RZ, 0xc, !PT ;  /* 0x000000089e9e7812 */ /* 0x000fe200078e0cff */
[----:B------:R-:W-:Y:S01]  /*16d0*/  IMAD.U32 R157, RZ, RZ, UR46 ;  /* 0x0000002eff9d7e24 */ /* 0x000fe2000f8e00ff */
[----:B------:R-:W-:Y:S01]  /*16e0*/  LOP3.LUT R160, R160, 0x18, RZ, 0x3c, !PT ;  /* 0x00000018a0a07812 */ /* 0x000fe200078e3cff */
[----:B------:R-:W-:Y:S01]  /*16f0*/  IMAD.WIDE R154, R9, 0x10, R154 ;  /* 0x00000010099a7825 */ /* 0x000fe200078e029a */
[----:B------:R-:W-:-:S02]  /*1700*/  UIADD3 UR47, -UR47, UR37, URZ ;  /* 0x000000252f2f7290 */ /* 0x000fc4000fffe13f */
[----:B------:R-:W-:Y:S01]  /*1710*/  USEL UR48, URZ, 0x1, !UP0 ;  /* 0x000000013f307887 */ /* 0x000fe2000c000000 */
[----:B------:R-:W-:Y:S02]  /*1720*/  VIADD R159, R157, UR45 ;  /* 0x0000002d9d9f7c36 */ /* 0x000fe40008000000 */
[----:B------:R-:W-:-:S09]  /*1730*/  VIADD R161, R161, UR6 ;  /* 0x00000006a1a17c36 */ /* 0x000fd20008000000 */
.L_x_293:
[----:B------:R-:W-:Y:S01]  /*1740*/  SHF.L.U32 R0, R170, 0x1f, RZ ;  /* 0x0000001faa007819 */ /* 0x000fe200000006ff */
[----:B------:R-:W-:Y:S02]  /*1750*/  ULDC UR4, c[0x0][0x28c] ;  /* 0x0000a30000047ab9 */ /* 0x000fe40000000800 */
[----:B------:R-:W-:Y:S01]  /*1760*/  ISETP.LT.AND P1, PT, RZ, UR4, PT ;  /* 0x00000004ff007c0c */ /* 0x000fe2000bf21270 */
[----:B------:R-:W0:Y:S02]  /*1770*/  SYNCS.PHASECHK.TRANS64.TRYWAIT P0, [R157+UR45], R0 ;  /* 0x000000009d0075a7 */ /* 0x000e24000800016d */
[----:B01234-:R-:W-:Y:S10]  /*1780*/  @!P0 BRA `(.L_x_18) ;  /* 0x000000a000f88947 */ /* 0x01fff40003800000 */
.L_x_313:
[----:B------:R-:W-:Y:S05]  /*1790*/  @P1 BRA `(.L_x_19) ;  /* 0x0000000000401947 */ /* 0x000fea0003800000 */
[----:B0-----:R-:W-:Y:S01]  /*17a0*/  MOV R0, 0x0 ;  /* 0x0000000000007802 */ /* 0x001fe20000000f00 */
[----:B------:R-:W-:Y:S01]  /*17b0*/  ULDC.64 UR4, c[0x4][0x68] ;  /* 0x01001a0000047ab9 */ /* 0x000fe20000000a00 */
[----:B------:R-:W-:Y:S01]  /*17c0*/  ULDC.64 UR6, c[0x4][0x8] ;  /* 0x0100020000067ab9 */ /* 0x000fe20000000a00 */
[----:B------:R-:W-:Y:S01]  /*17d0*/  IMAD.U32 R4, RZ, RZ, UR4 ;  /* 0x00000004ff047e24 */ /* 0x000fe2000f8e00ff */
[----:B------:R0:W1:Y:S01]  /*17e0*/  LDC.64 R14, c[0x4][R0] ;  /* 0x01000000000e7b82 */ /* 0x0000620000000a00 */
[----:B------:R-:W-:Y:S01]  /*17f0*/  IMAD.U32 R5, RZ, RZ, UR5 ;  /* 0x00000005ff057e24 */ /* 0x000fe2000f8e00ff */
[----:B------:R-:W-:Y:S01]  /*1800*/  ULDC.64 UR4, c[0x4][0x70] ;  /* 0x01001c0000047ab9 */ /* 0x000fe20000000a00 */
[----:B------:R-:W-:Y:S02]  /*1810*/  IMAD.U32 R10, RZ, RZ, UR6 ;  /* 0x00000006ff0a7e24 */ /* 0x000fe4000f8e00ff */
[----:B------:R-:W-:Y:S02]  /*1820*/  IMAD.U32 R6, RZ, RZ, UR4 ;  /* 0x00000004ff067e24 */ /* 0x000fe4000f8e00ff */
[----:B------:R-:W-:-:S02]  /*1830*/  IMAD.U32 R7, RZ, RZ, UR5 ;  /* 0x00000005ff077e24 */ /* 0x000fc4000f8e00ff */
[----:B------:R-:W-:Y:S02]  /*1840*/  IMAD.U32 R11, RZ, RZ, UR7 ;  /* 0x00000007ff0b7e24 */ /* 0x000fe4000f8e00ff */
[----:B------:R-:W-:Y:S02]  /*1850*/  IMAD.MOV.U32 R8, RZ, RZ, 0x1e1 ;  /* 0x000001e1ff087424 */ /* 0x000fe400078e00ff */
[----:B------:R-:W-:Y:S02]  /*1860*/  IMAD.MOV.U32 R12, RZ, RZ, 0x1 ;  /* 0x00000001ff0c7424 */ /* 0x000fe400078e00ff */
[----:B0-----:R-:W-:-:S07]  /*1870*/  IMAD.MOV.U32 R13, RZ, RZ, RZ ;  /* 0x000000ffff0d7224 */ /* 0x001fce00078e00ff */
[----:B------:R-:W-:-:S07]  /*1880*/  LEPC R20, `(.L_x_19) ;  /* 0x000000001014794e */ /* 0x000fce0000000000 */
[----:B-1---5:R-:W-:Y:S05]  /*1890*/  CALL.ABS.NOINC R14 ;  /* 0x000000000e007343 */ /* 0x022fea0003c00000 */
.L_x_19:
[----:B0-----:R-:W-:-:S05]  /*18a0*/  IMAD.U32 R0, RZ, RZ, UR36 ;  /* 0x00000024ff007e24 */ /* 0x001fca000f8e00ff */
[----:B------:R-:W-:-:S13]  /*18b0*/  ISETP.NE.AND P0, PT, R0, 0x3, PT ;  /* 0x000000030000780c */ /* 0x000fda0003f05270 */
[----:B------:R-:W-:Y:S05]  /*18c0*/  @!P0 BRA `(.L_x_20) ;  /* 0x0000000000048947 */ /* 0x000fea0003800000 */
[----:B------:R-:W-:Y:S01]  /*18d0*/  BPT.TRAP 0x1 ;  /* 0x000000040000795c */ /* 0x000fe20000300000 */
.L_x_20:
[----:B------:R-:W-:Y:S02]  /*18e0*/  IMAD.U32 R3, RZ, RZ, UR44 ;  /* 0x0000002cff037e24 */ /* 0x000fe4000f8e00ff */
[----:B------:R-:W-:-:S03]  /*18f0*/  IMAD.U32 R0, RZ, RZ, UR48 ;  /* 0x00000030ff007e24 */ /* 0x000fc6000f8e00ff */
[----:B------:R-:W-:Y:S02]  /*1900*/  LEA R3, R3, UR43, 0x3 ;  /* 0x0000002b03037c11 */ /* 0x000fe4000f8e18ff */
[----:B------:R-:W-:-:S04]  /*1910*/  SHF.L.U32 R0, R0, 0x1f, RZ ;  /* 0x0000001f00007819 */ /* 0x000fc800000006ff */
[----:B------:R0:W1:Y:S01]  /*1920*/  SYNCS.PHASECHK.TRANS64.TRYWAIT P1, [R3+URZ], R0 ;  /* 0x00000000030075a7 */ /* 0x000062000802017f */
[----:B------:R-:W-:Y:S05]  /*1930*/  @!P0 BRA `(.L_x_21) ;  /* 0x0000000000048947 */ /* 0x000fea0003800000 */
[----:B------:R-:W-:Y:S01]  /*1940*/  BPT.TRAP 0x1 ;  /* 0x000000040000795c */ /* 0x000fe20000300000 */
.L_x_21:
[----:B------:R-:W-:-:S05]  /*1950*/  IMAD.U32 R4, RZ, RZ, UR47 ;  /* 0x0000002fff047e24 */ /* 0x000fca000f8e00ff */
[----:B------:R-:W-:Y:S01]  /*1960*/  ISETP.GE.AND P2, PT, R4, 0x1, PT ;  /* 0x000000010400780c */ /* 0x000fe20003f46270 */
[----:B-1----:R-:W-:-:S12]  /*1970*/  @P1 BRA `(.L_x_22) ;  /* 0x0000000000081947 */ /* 0x002fd80003800000 */
[----:B------:R-:W1:Y:S02]  /*1980*/  SYNCS.PHASECHK.TRANS64.TRYWAIT P1, [R3+URZ], R0 ;  /* 0x00000000030075a7 */ /* 0x000e64000802017f */
[----:B-1----:R-:W-:Y:S05]  /*1990*/  @!P1 BRA `(.L_x_23) ;  /* 0x000000a000889947 */ /* 0x002fea0003800000 */
.L_x_22:
[----:B------:R-:W-:Y:S05]  /*19a0*/  WARPSYNC.ALL ;  /* 0x0000000000007948 */ /* 0x000fea0003800000 */
[----:B------:R-:W-:Y:S01]  /*19b0*/  UIADD3 UR4, UR43, 0x100, URZ ;  /* 0x000001002b047890 */ /* 0x000fe2000fffe03f */
[----:B------:R-:W-:Y:S01]  /*19c0*/  WARPGROUP.ARRIVE ;  /* 0x00000000000079c5 */ /* 0x000fe20000000000 */
[----:B------:R-:W-:Y:S02]  /*19d0*/  UIADD3 UR5, UR43, 0x8100, URZ ;  /* 0x000081002b057890 */ /* 0x000fe4000fffe03f */
[----:B------:R-:W-:Y:S02]  /*19e0*/  USHF.R.U32.HI UR4, URZ, 0x4, UR4 ;  /* 0x000000043f047899 */ /* 0x000fe40008011604 */
[----:B------:R-:W-:-:S02]  /*19f0*/  USHF.R.U32.HI UR5, URZ, 0x4, UR5 ;  /* 0x000000043f057899 */ /* 0x000fc40008011605 */
[----:B------:R-:W-:Y:S02]  /*1a00*/  ULOP3.LUT UR4, UR4, 0x3fff, URZ, 0xc0, !UPT ;  /* 0x00003fff04047892 */ /* 0x000fe4000f8ec03f */
[----:B------:R-:W-:Y:S02]  /*1a10*/  ULOP3.LUT UR5, UR5, 0x3fff, URZ, 0xc0, !UPT ;  /* 0x00003fff05057892 */ /* 0x000fe4000f8ec03f */
[----:B------:R-:W-:Y:S02]  /*1a20*/  ULOP3.LUT UR4, UR4, 0x10000, URZ, 0xfc, !UPT ;  /* 0x0001000004047892 */ /* 0x000fe4000f8efc3f */
[----:B------:R-:W-:Y:S02]  /*1a30*/  ULOP3.LUT UR5, UR5, 0x10000, URZ, 0xfc, !UPT ;  /* 0x0001000005057892 */ /* 0x000fe4000f8efc3f */
[----:B------:R-:W-:Y:S02]  /*1a40*/  ULEA UR7, UR44, UR4, 0xa ;  /* 0x000000042c077291 */ /* 0x000fe4000f8e503f */
[----:B------:R-:W-:Y:S01]  /*1a50*/  ULEA UR6, UR44, UR5, 0xc ;  /* 0x000000052c067291 */ /* 0x000fe2000f8e603f */
[----:B------:R-:W-:Y:S01]  /*1a60*/  UMOV UR9, 0x40000040 ;  /* 0x4000004000097882 */ /* 0x000fe20000000000 */
[----:B------:R-:W-:-:S03]  /*1a70*/  UMOV UR11, 0x40000040 ;  /* 0x40000040000b7882 */ /* 0x000fc60000000000 */
[----:B------:R-:W-:Y:S02]  /*1a80*/  UMOV UR8, UR7 ;  /* 0x0000000700087c82 */ /* 0x000fe40008000000 */
[----:B------:R-:W-:Y:S02]  /*1a90*/  UMOV UR10, UR6 ;  /* 0x00000006000a7c82 */ /* 0x000fe40008000000 */
[----:B------:R-:W-:Y:S01]  /*1aa0*/  HGMMA.64x256x16.F32 R24, gdesc[UR8], RZ, !UPT, gsb0 ;  /* 0x03e00000081879f0 */ /* 0x000fe2000c0008ff */
[----:B------:R-:W-:Y:S02]  /*1ab0*/  UIADD3 UR8, UR7, 0x2, URZ ;  /* 0x0000000207087890 */ /* 0x000fe4000fffe03f */
[----:B------:R-:W-:Y:S01]  /*1ac0*/  UIADD3 UR10, UR6, 0x2, URZ ;  /* 0x00000002060a7890 */ /* 0x000fe2000fffe03f */
[----:B------:R-:W-:Y:S01]  /*1ad0*/  UMOV UR9, 0x40000040 ;  /* 0x4000004000097882 */ /* 0x000fe20000000000 */
[----:B------:R-:W-:Y:S01]  /*1ae0*/  UMOV UR11, 0x40000040 ;  /* 0x40000040000b7882 */ /* 0x000fe20000000000 */
[----:B------:R-:W-:-:S02]  /*1af0*/  WARPGROUP.DEPBAR.LE gsb0, 0x0 ;  /* 0x00008000000079c5 */ /* 0x000fc40000010000 */
[----:B------:R-:W-:-:S15]  /*1b00*/  WARPGROUP.ARRIVE ;  /* 0x00000000000079c5 */ /* 0x000fde0000000000 */
[----:B------:R-:W-:-:S05]  /*1b10*/  NOP ;  /* 0x0000000000007918 */ /* 0x000fca0000000000 */
[----:B------:R-:W-:Y:S01]  /*1b20*/  HGMMA.64x256x16.F32 R24, gdesc[UR8], R24, gsb0 ;  /* 0x03e00000081879f0 */ /* 0x000fe20008000818 */
[----:B------:R-:W-:Y:S02]  /*1b30*/  UIADD3 UR8, UR7, 0x4, URZ ;  /* 0x0000000407087890 */ /* 0x000fe4000fffe03f */
[----:B------:R-:W-:Y:S01]  /*1b40*/  UIADD3 UR10, UR6, 0x4, URZ ;  /* 0x00000004060a7890 */ /* 0x000fe2000fffe03f */
[----:B------:R-:W-:Y:S01]  /*1b50*/  UMOV UR9, 0x40000040 ;  /* 0x4000004000097882 */ /* 0x000fe20000000000 */
[----:B------:R-:W-:Y:S01]  /*1b60*/  UMOV UR11, 0x40000040 ;  /* 0x40000040000b7882 */ /* 0x000fe20000000000 */
[----:B------:R-:W-:Y:S02]  /*1b70*/  WARPGROUP.DEPBAR.LE gsb0, 0x0 ;  /* 0x00008000000079c5 */ /* 0x000fe40000010000 */
        /* <DEDUP_REMOVED lines=42> */
[----:B------:R-:W-:Y:S03]  /*1e20*/  HGMMA.64x256x16.F32 R24, gdesc[UR8], R24, gsb0 ;  /* 0x03e00000081879f0 */ /* 0x000fe60008000818 */
[----:B------:R-:W-:Y:S02]  /*1e30*/  WARPGROUP.DEPBAR.LE gsb0, 0x0 ;  /* 0x00008000000079c5 */ /* 0x000fe40000010000 */
[----:B------:R-:W-:Y:S05]  /*1e40*/  @!P2 BRA `(.L_x_24) ;  /* 0x0000000400a4a947 */ /* 0x000fea0003800000 */
[----:B------:R-:W-:Y:S01]  /*1e50*/  UIADD3 UR6, UR44, 0x1, URZ ;  /* 0x000000012c067890 */ /* 0x000fe2000fffe03f */
[----:B01----:R-:W-:Y:S02]  /*1e60*/  IMAD.U32 R0, RZ, RZ, UR47 ;  /* 0x0000002fff007e24 */ /* 0x003fe4000f8e00ff */
[----:B------:R-:W-:Y:S01]  /*1e70*/  IMAD.U32 R3, RZ, RZ, UR44 ;  /* 0x0000002cff037e24 */ /* 0x000fe2000f8e00ff */
[----:B------:R-:W-:-:S04]  /*1e80*/  UISETP.NE.AND UP0, UPT, UR6, 0x2, UPT ;  /* 0x000000020600788c */ /* 0x000fc8000bf05270 */
[----:B------:R-:W-:Y:S02]  /*1e90*/  USEL UR7, URZ, 0x1, UP0 ;  /* 0x000000013f077887 */ /* 0x000fe40008000000 */
[----:B------:R-:W-:Y:S02]  /*1ea0*/  USEL UR6, UR6, URZ, UP0 ;  /* 0x0000003f06067287 */ /* 0x000fe40008000000 */
[----:B------:R-:W-:-:S06]  /*1eb0*/  ULOP3.LUT UR7, UR48, UR7, URZ, 0x3c, !UPT ;  /* 0x0000000730077292 */ /* 0x000fcc000f8e3c3f */
[----:B------:R-:W-:-:S07]  /*1ec0*/  IMAD.U32 R6, RZ, RZ, UR7 ;  /* 0x00000007ff067e24 */ /* 0x000fce000f8e00ff */
.L_x_31:
[----:B------:R-:W-:Y:S05]  /*1ed0*/  @!P0 BRA `(.L_x_25) ;  /* 0x0000000000048947 */ /* 0x000fea0003800000 */
[----:B------:R-:W-:Y:S01]  /*1ee0*/  BPT.TRAP 0x1 ;  /* 0x000000040000795c */ /* 0x000fe20000300000 */
.L_x_25:
[----:B------:R-:W-:Y:S01]  /*1ef0*/  ULEA UR7, UR6, UR43, 0x3 ;  /* 0x0000002b06077291 */ /* 0x000fe2000f8e183f */
[----:B------:R-:W-:-:S08]  /*1f00*/  SHF.L.U32 R4, R6, 0x1f, RZ ;  /* 0x0000001f06047819 */ /* 0x000fd000000006ff */
[----:B------:R0:W1:Y:S01]  /*1f10*/  SYNCS.PHASECHK.TRANS64.TRYWAIT P1, [UR7], R4 ;  /* 0x00000004ff0075a7 */ /* 0x0000620008020147 */
[----:B------:R-:W-:Y:S05]  /*1f20*/  @!P0 BRA `(.L_x_26) ;  /* 0x0000000000048947 */ /* 0x000fea0003800000 */
[----:B------:R-:W-:Y:S01]  /*1f30*/  BPT.TRAP 0x1 ;  /* 0x000000040000795c */ /* 0x000fe20000300000 */
.L_x_26:
[----:B-1----:R-:W-:Y:S05]  /*1f40*/  @P1 BRA `(.L_x_27) ;  /* 0x0000000000081947 */ /* 0x002fea0003800000 */
[----:B------:R-:W1:Y:S02]  /*1f50*/  SYNCS.PHASECHK.TRANS64.TRYWAIT P1, [UR7], R4 ;  /* 0x00000004ff0075a7 */ /* 0x000e640008020147 */
[----:B-1----:R-:W-:Y:S05]  /*1f60*/  @!P1 BRA `(.L_x_28) ;  /* 0x0000009c00289947 */ /* 0x002fea0003800000 */
.L_x_27:
[----:B------:R-:W-:Y:S01]  /*1f70*/  ULEA UR12, UR6, UR4, 0xa ;  /* 0x00000004060c7291 */ /* 0x000fe2000f8e503f */
[----:B------:R-:W-:Y:S01]  /*1f80*/  WARPGROUP.ARRIVE ;  /* 0x00000000000079c5 */ /* 0x000fe20000000000 */
[----:B------:R-:W-:Y:S01]  /*1f90*/  ULEA UR7, UR6, UR5, 0xc ;  /* 0x0000000506077291 */ /* 0x000fe2000f8e603f */
[----:B------:R-:W-:Y:S01]  /*1fa0*/  UMOV UR9, 0x40000040 ;  /* 0x4000004000097882 */ /* 0x000fe20000000000 */
[----:B------:R-:W-:-:S03]  /*1fb0*/  UMOV UR11, 0x40000040 ;  /* 0x40000040000b7882 */ /* 0x000fc60000000000 */
[----:B------:R-:W-:Y:S02]  /*1fc0*/  UMOV UR8, UR12 ;  /* 0x0000000c00087c82 */ /* 0x000fe40008000000 */
[----:B------:R-:W-:Y:S02]  /*1fd0*/  UMOV UR10, UR7 ;  /* 0x00000007000a7c82 */ /* 0x000fe40008000000 */
[----:B------:R-:W-:Y:S01]  /*1fe0*/  HGMMA.64x256x16.F32 R24, gdesc[UR8], R24, gsb0 ;  /* 0x03e00000081879f0 */ /* 0x000fe20008000818 */
        /* <DEDUP_REMOVED lines=58> */
[----:B------:R-:W-:Y:S01]  /*2390*/  BPT.TRAP 0x1 ;  /* 0x000000040000795c */ /* 0x000fe20000300000 */
.L_x_29:
[----:B------:R-:W-:Y:S01]  /*23a0*/  ISETP.NE.AND P1, PT, R152, RZ, PT ;  /* 0x000000ff9800720c */ /* 0x000fe20003f25270 */
[----:B------:R-:W-:-:S12]  /*23b0*/  UISETP.GT.U32.AND UP0, UPT, UR42, 0x1, UPT ;  /* 0x000000012a00788c */ /* 0x000fd8000bf04070 */
[----:B01----:R-:W-:-:S05]  /*23c0*/  @P1 LEA R4, R3, UR43, 0x3 ;  /* 0x0000002b03041c11 */ /* 0x003fca000f8e18ff */
[----:B------:R-:W-:-:S05]  /*23d0*/  @P1 VIADD R4, R4, 0x10 ;  /* 0x0000001004041836 */ /* 0x000fca0000000000 */
[----:B------:R-:W-:-:S04]  /*23e0*/  @P1 PRMT R4, R153, 0x654, R4 ;  /* 0x0000065499041816 */ /* 0x000fc80000000004 */
[----:B------:R0:W-:Y:S01]  /*23f0*/  @P1 SYNCS.ARRIVE.TRANS64.RED.A1T0 RZ, [R4+URZ], RZ ;  /* 0x000000ff04ff19a7 */ /* 0x0001e2000810043f */
[----:B------:R-:W-:-:S13]  /*2400*/  PLOP3.LUT P1, PT, PT, PT, UP0, 0x80, 0x0 ;  /* 0x000000000000781c */ /* 0x000fda0003f2f008 */
[----:B0-----:R-:W-:Y:S05]  /*2410*/  @P1 BRA `(.L_x_30) ;  /* 0x0000000000041947 */ /* 0x001fea0003800000 */
[----:B------:R-:W-:Y:S01]  /*2420*/  BPT.TRAP 0x1 ;  /* 0x000000040000795c */ /* 0x000fe20000300000 */
.L_x_30:
[----:B------:R-:W-:Y:S01]  /*2430*/  UIADD3 UR6, UR6, 0x1, URZ ;  /* 0x0000000106067890 */ /* 0x000fe2000fffe03f */
[C---:B------:R-:W-:Y:S01]  /*2440*/  ISETP.GT.AND P2, PT, R0.reuse, 0x1, PT ;  /* 0x000000010000780c */ /* 0x040fe20003f44270 */
[----:B------:R-:W-:Y:S02]  /*2450*/  VIADD R3, R3, 0x1 ;  /* 0x0000000103037836 */ /* 0x000fe40000000000 */
[----:B------:R-:W-:Y:S01]  /*2460*/  UISETP.NE.AND UP0, UPT, UR6, 0x2, UPT ;  /* 0x000000020600788c */ /* 0x000fe2000bf05270 */
[----:B------:R-:W-:Y:S02]  /*2470*/  VIADD R0, R0, 0xffffffff ;  /* 0xffffffff00007836 */ /* 0x000fe40000000000 */
[C---:B------:R-:W-:Y:S01]  /*2480*/  ISETP.NE.AND P1, PT, R3.reuse, 0x2, PT ;  /* 0x000000020300780c */ /* 0x040fe20003f25270 */
[----:B------:R-:W-:Y:S02]  /*2490*/  USEL UR7, URZ, 0x1, UP0 ;  /* 0x000000013f077887 */ /* 0x000fe40008000000 */
[----:B------:R-:W-:Y:S01]  /*24a0*/  USEL UR6, UR6, URZ, UP0 ;  /* 0x0000003f06067287 */ /* 0x000fe20008000000 */
[----:B------:R-:W-:-:S03]  /*24b0*/  SEL R3, R3, RZ, P1 ;  /* 0x000000ff03037207 */ /* 0x000fc60000800000 */
[----:B------:R-:W-:Y:S01]  /*24c0*/  LOP3.LUT R6, R6, UR7, RZ, 0x3c, !PT ;  /* 0x0000000706067c12 */ /* 0x000fe2000f8e3cff */
[----:B------:R-:W-:Y:S07]  /*24d0*/  @P2 BRA `(.L_x_31) ;  /* 0xfffffff8007c2947 */ /* 0x000fee000383ffff */
.L_x_24:
[----:B------:R-:W-:Y:S01]  /*24e0*/  ULDC UR4, c[0x0][0x28c] ;  /* 0x0000a30000047ab9 */ /* 0x000fe20000000800 */
[----:B------:R2:W-:Y:S01]  /*24f0*/  SYNCS.ARRIVE.TRANS64.A1T0 RZ, [R158+UR46], RZ ;  /* 0x000000ff9eff79a7 */ /* 0x0005e2000810002e */
[----:B------:R-:W-:-:S06]  /*2500*/  UISETP.GE.AND UP0, UPT, UR4, 0x1, UPT ;  /* 0x000000010400788c */ /* 0x000fcc000bf06270 */
[----:B------:R-:W-:-:S13]  /*2510*/  PLOP3.LUT P1, PT, PT, PT, UP0, 0x80, 0x0 ;  /* 0x000000000000781c */ /* 0x000fda0003f2f008 */
[----:B--2---:R-:W-:Y:S05]  /*2520*/  @!P1 BRA `(.L_x_32) ;  /* 0x0000000000409947 */ /* 0x004fea0003800000 */
[----:B------:R-:W-:Y:S05]  /*2530*/  @!P0 BRA `(.L_x_33) ;  /* 0x0000000000048947 */ /* 0x000fea0003800000 */
[----:B------:R-:W-:Y:S01]  /*2540*/  BPT.TRAP 0x1 ;  /* 0x000000040000795c */ /* 0x000fe20000300000 */
.L_x_33:
[----:B------:R-:W-:Y:S01]  /*2550*/  ISETP.NE.AND P0, PT, R152, RZ, PT ;  /* 0x000000ff9800720c */ /* 0x000fe20003f05270 */
[----:B01----:R-:W-:-:S12]  /*2560*/  IMAD.U32 R3, RZ, RZ, UR43 ;  /* 0x0000002bff037e24 */ /* 0x003fd8000f8e00ff */
[----:B------:R-:W-:-:S05]  /*2570*/  VOTEU.ANY UP0, P0 ;  /* 0x00000000003f7886 */ /* 0x000fca0000000100 */
[----:B------:R-:W-:Y:S02]  /*2580*/  @UP0 UIADD3 UR5, UR47, UR44, URZ ;  /* 0x0000002c2f050290 */ /* 0x000fe4000fffe03f */
[----:B------:R-:W-:-:S04]  /*2590*/  UISETP.GT.U32.AND UP0, UPT, UR42, 0x1, UPT ;  /* 0x000000012a00788c */ /* 0x000fc8000bf04070 */
[----:B------:R-:W-:-:S04]  /*25a0*/  IMAD.U32 R0, RZ, RZ, UR5 ;  /* 0x00000005ff007e24 */ /* 0x000fc8000f8e00ff */
[----:B------:R-:W-:-:S05]  /*25b0*/  @P0 IMAD.SHL.U32 R0, R0, 0x8, RZ ;  /* 0x0000000800000824 */ /* 0x000fca00078e00ff */
[----:B------:R-:W-:-:S04]  /*25c0*/  @P0 LOP3.LUT R0, R0, 0x8, RZ, 0xc0, !PT ;  /* 0x0000000800000812 */ /* 0x000fc800078ec0ff */
[----:B------:R-:W-:-:S04]  /*25d0*/  @P0 IADD3 R0, R3, 0x10, R0 ;  /* 0x0000001003000810 */ /* 0x000fc80007ffe000 */
[----:B------:R-:W-:-:S04]  /*25e0*/  @P0 PRMT R0, R153, 0x654, R0 ;  /* 0x0000065499000816 */ /* 0x000fc80000000000 */
[----:B------:R2:W-:Y:S01]  /*25f0*/  @P0 SYNCS.ARRIVE.TRANS64.RED.A1T0 RZ, [R0+URZ], RZ ;  /* 0x000000ff00ff09a7 */ /* 0x0005e2000810043f */
[----:B------:R-:W-:-:S13]  /*2600*/  PLOP3.LUT P0, PT, PT, PT, UP0, 0x80, 0x0 ;  /* 0x000000000000781c */ /* 0x000fda0003f0f008 */
[----:B--2---:R-:W-:Y:S05]  /*2610*/  @P0 BRA `(.L_x_32) ;  /* 0x0000000000040947 */ /* 0x004fea0003800000 */
[----:B------:R-:W-:Y:S01]  /*2620*/  BPT.TRAP 0x1 ;  /* 0x000000040000795c */ /* 0x000fe20000300000 */
.L_x_32:
[----:B01----:R-:W-:Y:S01]  /*2630*/  SHF.L.U32 R0, R170, 0x1f, RZ ;  /* 0x0000001faa007819 */ /* 0x003fe200000006ff */
[----:B------:R-:W-:Y:S01]  /*2640*/  ULEA UR6, UR37, UR44, 0x1 ;  /* 0x0000002c25067291 */ /* 0x000fe2000f8e083f */
[----:B------:R-:W0:Y:S01]  /*2650*/  LDC R7, c[0x0][0x288] ;  /* 0x0000a200ff077b82 */ /* 0x000e220000000800 */
[----:B------:R-:W-:Y:S01]  /*2660*/  UIADD3 UR4, UR4, 0xfe, URZ ;  /* 0x000000fe04047890 */ /* 0x000fe2000fffe03f */
[----:B------:R-:W-:Y:S01]  /*2670*/  IMAD.SHL.U32 R8, R156, 0x2, RZ ;  /* 0x000000029c087824 */ /* 0x000fe200078e00ff */
[----:B------:R-:W-:Y:S02]  /*2680*/  USHF.R.U32.HI UR5, URZ, 0x1, UR6 ;  /* 0x000000013f057899 */ /* 0x000fe40008011606 */
[----:B------:R-:W-:Y:S02]  /*2690*/  UISETP.GT.U32.AND UP0, UPT, UR6, 0x1, UPT ;  /* 0x000000010600788c */ /* 0x000fe4000bf04070 */
[----:B------:R-:W-:Y:S01]  /*26a0*/  ULOP3.LUT UR5, UR5, 0x1, URZ, 0xc0, !UPT ;  /* 0x0000000105057892 */ /* 0x000fe2000f8ec03f */
[----:B------:R-:W1:Y:S01]  /*26b0*/  SYNCS.PHASECHK.TRANS64.TRYWAIT P0, [R157+UR45+0x10], R0 ;  /* 0x000010009d0075a7 */ /* 0x000e62000800016d */
[----:B------:R-:W-:Y:S01]  /*26c0*/  UISETP.LT.U32.AND UP0, UPT, UR4, 0xff, UP0 ;  /* 0x000000ff0400788c */ /* 0x000fe20008701070 */
[----:B------:R-:W-:Y:S01]  /*26d0*/  SHF.R.S32.HI R9, RZ, 0x1f, R8 ;  /* 0x0000001fff097819 */ /* 0x000fe20000011408 */
[----:B------:R-:W-:-:S02]  /*26e0*/  UISETP.NE.U32.AND UP1, UPT, UR5, 0x1, UPT ;  /* 0x000000010500788c */ /* 0x000fc4000bf25070 */
[----:B------:R-:W-:Y:S02]  /*26f0*/  USEL UR5, URZ, 0x1, !UP0 ;  /* 0x000000013f057887 */ /* 0x000fe4000c000000 */
[----:B------:R-:W-:-:S04]  /*2700*/  UISETP.GT.U32.AND UP1, UPT, UR4, 0xfe, !UP1 ;  /* 0x000000fe0400788c */ /* 0x000fc8000cf24070 */
[----:B------:R-:W-:-:S04]  /*2710*/  USEL UR4, URZ, 0x1, !UP1 ;  /* 0x000000013f047887 */ /* 0x000fc8000c800000 */
[----:B------:R-:W-:Y:S01]  /*2720*/  ULOP3.LUT UR48, UR4, UR48, UR5, 0x96, !UPT ;  /* 0x0000003004307292 */ /* 0x000fe2000f8e9605 */
[----:B01----:R-:W-:Y:S11]  /*2730*/  @!P0 BRA `(.L_x_34) ;  /* 0x00000094004c8947 */ /* 0x003ff60003800000 */
.L_x_314:
[----:B------:R-:W-:Y:S01]  /*2740*/  IMAD.SHL.U32 R4, R18, 0x40, RZ ;  /* 0x0000004012047824 */ /* 0x000fe200078e00ff */
[----:B------:R-:W-:Y:S01]  /*2750*/  ULDC UR6, c[0x0][0x284] ;  /* 0x0000a10000067ab9 */ /* 0x000fe20000000800 */
[----:B------:R-:W-:Y:S01]  /*2760*/  IMAD.SHL.U32 R12, R2, 0x100, RZ ;  /* 0x00000100020c7824 */ /* 0x000fe200078e00ff */
[----:B------:R-:W-:Y:S01]  /*2770*/  SHF.R.S32.HI R165, RZ, 0x1f, R19 ;  /* 0x0000001fffa57819 */ /* 0x000fe20000011413 */
[----:B------:R-:W-:Y:S01]  /*2780*/  ULDC.64 UR4, c[0x0][0x5d0] ;  /* 0x0001740000047ab9 */ /* 0x000fe20000000a00 */
[----:B------:R-:W-:Y:S01]  /*2790*/  ISETP.GE.AND P0, PT, R4, UR6, PT ;  /* 0x0000000604007c0c */ /* 0x000fe2000bf06270 */
[----:B------:R-:W-:Y:S01]  /*27a0*/  IMAD.WIDE.U32 R2, R19, UR4, R8 ;  /* 0x0000000413027c25 */ /* 0x000fe2000f8e0008 */
[----:B------:R-:W-:Y:S01]  /*27b0*/  SHF.R.S32.HI R13, RZ, 0x1f, R12 ;  /* 0x0000001fff0d7819 */ /* 0x000fe2000001140c */
[----:B------:R-:W-:Y:S01]  /*27c0*/  ULOP3.LUT UR44, UR44, 0x1, URZ, 0xc0, !UPT ;  /* 0x000000012c2c7892 */ /* 0x000fe2000f8ec03f */
[C---:B------:R-:W-:Y:S01]  /*27d0*/  ISETP.GE.OR P0, PT, R12.reuse, R7, P0 ;  /* 0x000000070c00720c */ /* 0x040fe20000706670 */
[----:B0-----:R-:W-:Y:S01]  /*27e0*/  IMAD R0, R165, UR4, RZ ;  /* 0x00000004a5007c24 */ /* 0x001fe2000f8e02ff */
[----:B------:R-:W-:-:S03]  /*27f0*/  IADD3 R2, P1, R12, R2, RZ ;  /* 0x000000020c027210 */ /* 0x000fc60007f3e0ff */
[----:B------:R-:W-:-:S05]  /*2800*/  IMAD R5, R19, UR5, R0 ;  /* 0x0000000513057c24 */ /* 0x000fca000f8e0200 */
[----:B------:R-:W-:-:S03]  /*2810*/  IADD3.X R3, R13, R3, R5, P1, !PT ;  /* 0x000000030d037210 */ /* 0x000fc60000ffe405 */
[----:B------:R-:W-:Y:S05]  /*2820*/  @P0 BRA `(.L_x_35) ;  /* 0x0000007c00040947 */ /* 0x000fea0003800000 */
[----:B------:R-:W0:Y:S01]  /*2830*/  LDC.64 R10, c[0x0][0x5c8] ;  /* 0x00017200ff0a7b82 */ /* 0x000e220000000a00 */
[----:B-----5:R-:W-:Y:S01]  /*2840*/  FSETP.NEU.AND P0, PT, R22, RZ, PT ;  /* 0x000000ff1600720b */ /* 0x020fe20003f0d000 */
[----:B------:R-:W-:Y:S01]  /*2850*/  IMAD R5, R156, -0x2, R7 ;  /* 0xfffffffe9c057824 */ /* 0x000fe200078e0207 */
[----:B------:R-:W-:Y:S01]  /*2860*/  BSSY B0, `(.L_x_35) ;  /* 0x00007bd000007945 */ /* 0x000fe20003800000 */
[----:B------:R-:W-:-:S04]  /*2870*/  IMAD.WIDE R162, R18, 0x40, R154 ;  /* 0x0000004012a27825 */ /* 0x000fc800078e029a */
[----:B------:R-:W-:Y:S02]  /*2880*/  IMAD.IADD R0, R5, 0x1, -R12 ;  /* 0x0000000105007824 */ /* 0x000fe400078e0a0c */
[----:B------:R-:W-:-:S03]  /*2890*/  IMAD.IADD R4, R161, 0x1, -R4 ;  /* 0x00000001a1047824 */ /* 0x000fc600078e0a04 */
[----:B------:R-:W-:-:S04]  /*28a0*/  ISETP.GT.AND P2, PT, R0, RZ, PT ;  /* 0x000000ff0000720c */ /* 0x000fc80003f44270 */
[----:B------:R-:W-:Y:S01]  /*28b0*/  ISETP.GT.AND P1, PT, R4, RZ, P2 ;  /* 0x000000ff0400720c */ /* 0x000fe20001724270 */
[-C--:B0-----:R-:W-:Y:S02]  /*28c0*/  IMAD R5, R163, R10.reuse, RZ ;  /* 0x0000000aa3057224 */ /* 0x081fe400078e02ff */
[----:B------:R-:W-:-:S04]  /*28d0*/  IMAD.WIDE.U32 R172, R162, R10, R2 ;  /* 0x0000000aa2ac7225 */ /* 0x000fc800078e0002 */
[----:B------:R-:W-:-:S04]  /*28e0*/  IMAD R5, R162, R11, R5 ;  /* 0x0000000ba2057224 */ /* 0x000fc800078e0205 */
[----:B------:R-:W-:Y:S01]  /*28f0*/  IMAD.IADD R175, R173, 0x1, R5 ;  /* 0x00000001adaf7824 */ /* 0x000fe200078e0205 */
[----:B------:R-:W-:Y:S06]  /*2900*/  @!P0 BRA `(.L_x_36) ;  /* 0x0000005400a08947 */ /* 0x000fec0003800000 */
[----:B------:R-:W0:Y:S01]  /*2910*/  LDC.64 R20, c[0x0][0x5b8] ;  /* 0x00016e00ff147b82 */ /* 0x000e220000000a00 */
[----:B------:R-:W-:-:S07]  /*2920*/  ULDC.64 UR4, c[0x0][0x5c0] ;  /* 0x0001700000047ab9 */ /* 0x000fce0000000a00 */
[----:B------:R-:W1:Y:S08]  /*2930*/  LDC.64 R166, c[0x0][0x5b0] ;  /* 0x00016c00ffa67b82 */ /* 0x000e700000000a00 */
[----:B------:R-:W2:Y:S01]  /*2940*/  LDC.64 R14, c[0x0][0x5a8] ;  /* 0x00016a00ff0e7b82 */ /* 0x000ea20000000a00 */
[-C--:B0-----:R-:W-:Y:S02]  /*2950*/  IMAD R6, R165, R20.reuse, RZ ;  /* 0x00000014a5067224 */ /* 0x081fe400078e02ff */
[----:B------:R-:W-:-:S04]  /*2960*/  IMAD.WIDE.U32 R2, R19, R20, R8 ;  /* 0x0000001413027225 */ /* 0x000fc800078e0008 */
[----:B------:R-:W-:Y:S01]  /*2970*/  IMAD R171, R19, R21, R6 ;  /* 0x0000001513ab7224 */ /* 0x000fe200078e0206 */
[----:B------:R-:W-:Y:S01]  /*2980*/  IADD3 R164, P0, R12, R2, RZ ;  /* 0x000000020ca47210 */ /* 0x000fe20007f1e0ff */
[----:B-1----:R-:W-:-:S03]  /*2990*/  IMAD R2, R163, R166, RZ ;  /* 0x000000a6a3027224 */ /* 0x002fc600078e02ff */
[----:B------:R-:W-:Y:S01]  /*29a0*/  IADD3.X R165, R13, R3, R171, P0, !PT ;  /* 0x000000030da57210 */ /* 0x000fe200007fe4ab */
[C---:B------:R-:W-:Y:S02]  /*29b0*/  IMAD R173, R162.reuse, R167, R2 ;  /* 0x000000a7a2ad7224 */ /* 0x040fe400078e0202 */
[----:B------:R-:W-:-:S04]  /*29c0*/  IMAD.WIDE.U32 R2, R162, R166, R164 ;  /* 0x000000a6a2027225 */ /* 0x000fc800078e00a4 */
[----:B------:R-:W-:Y:S01]  /*29d0*/  IMAD.IADD R3, R3, 0x1, R173 ;  /* 0x0000000103037824 */ /* 0x000fe200078e02ad */
[----:B--2---:R-:W-:-:S04]  /*29e0*/  LEA R6, P0, R2, R14, 0x1 ;  /* 0x0000000e02067211 */ /* 0x004fc800078008ff */
[----:B------:R-:W-:-:S05]  /*29f0*/  LEA.HI.X R7, R2, R15, R3, 0x1, P0 ;  /* 0x0000000f02077211 */ /* 0x000fca00000f0c03 */
[----:B------:R0:W2:Y:S01]  /*2a00*/  @P1 LDG.E.LTC128B.U16 R5, desc[UR50][R6.64] ;  /* 0x0000003206051981 */ /* 0x0000a2000c1e1520 */
[----:B------:R-:W-:Y:S01]  /*2a10*/  IMAD.WIDE.U32 R2, R162, R166, R12 ;  /* 0x000000a6a2027225 */ /* 0x000fe200078e000c */
[----:B------:R-:W-:Y:S02]  /*2a20*/  BSSY B1, `(.L_x_37) ;  /* 0x0000014000017945 */ /* 0x000fe40003800000 */
[----:B------:R-:W-:-:S04]  /*2a30*/  IADD3 R168, P0, R8, R2, RZ ;  /* 0x0000000208a87210 */ /* 0x000fc80007f1e0ff */
[----:B------:R-:W-:Y:S02]  /*2a40*/  IADD3.X R169, R9, R173, R3, P0, !PT ;  /* 0x000000ad09a97210 */ /* 0x000fe400007fe403 */
[----:B------:R-:W-:Y:S01]  /*2a50*/  LEA R2, P0, R172, UR4, 0x1 ;  /* 0x00000004ac027c11 */ /* 0x000fe2000f8008ff */
[----:B------:R-:W-:-:S03]  /*2a60*/  IMAD.WIDE.U32 R168, R19, R20, R168 ;  /* 0x0000001413a87225 */ /* 0x000fc600078e00a8 */
[----:B------:R-:W-:Y:S02]  /*2a70*/  LEA.HI.X R3, R172, UR5, R175, 0x1, P0 ;  /* 0x00000005ac037c11 */ /* 0x000fe400080f0caf */
[----:B------:R-:W-:Y:S01]  /*2a80*/  ISETP.GT.AND P0, PT, R0, 0x1, PT ;  /* 0x000000010000780c */ /* 0x000fe20003f04270 */
[----:B0-----:R-:W-:Y:S01]  /*2a90*/  IMAD.IADD R7, R171, 0x1, R169 ;  /* 0x00000001ab077824 */ /* 0x001fe200078e02a9 */
[----:B------:R-:W-:Y:S02]  /*2aa0*/  LEA R6, P4, R168, R14, 0x1 ;  /* 0x0000000ea8067211 */ /* 0x000fe400078808ff */
[----:B------:R-:W-:Y:S02]  /*2ab0*/  ISETP.GT.AND P3, PT, R4, RZ, P0 ;  /* 0x000000ff0400720c */ /* 0x000fe40000764270 */
[----:B------:R-:W-:Y:S01]  /*2ac0*/  LEA.HI.X R7, R168, R15, R7, 0x1, P4 ;  /* 0x0000000fa8077211 */ /* 0x000fe200020f0c07 */
[C---:B------:R-:W-:Y:S01]  /*2ad0*/  IMAD.SHL.U32 R168, R166.reuse, 0x8, RZ ;  /* 0x00000008a6a87824 */ /* 0x040fe200078e00ff */
[----:B------:R-:W-:Y:S01]  /*2ae0*/  SHF.L.U64.HI R169, R166, 0x3, R167 ;  /* 0x00000003a6a97819 */ /* 0x000fe200000102a7 */
[----:B--2---:R-:W-:-:S05]  /*2af0*/  HADD2.F32 R21, -RZ, R5.H0_H0 ;  /* 0x20000005ff157230 */ /* 0x004fca0000004100 */
[----:B------:R-:W-:-:S04]  /*2b00*/  FMUL R21, R21, R22 ;  /* 0x0000001615157220 */ /* 0x000fc80000400000 */
[----:B------:R-:W-:-:S05]  /*2b10*/  FFMA R21, R24, R23, R21 ;  /* 0x0000001718157223 */ /* 0x000fca0000000015 */
[----:B------:R-:W-:-:S05]  /*2b20*/  F2FP.F16.F32.PACK_AB R21, RZ, R21 ;  /* 0x00000015ff15723e */ /* 0x000fca00000000ff */
[----:B------:R0:W-:Y:S01]  /*2b30*/  @P1 STG.E.U16 desc[UR50][R2.64], R21 ;  /* 0x0000001502001986 */ /* 0x0001e2000c101532 */
[----:B------:R-:W-:Y:S05]  /*2b40*/  @!P3 BRA `(.L_x_38) ;  /* 0x000000000004b947 */ /* 0x000fea0003800000 */
[----:B------:R1:W5:Y:S02]  /*2b50*/  LDG.E.LTC128B.U16 R5, desc[UR50][R6.64+0x2] ;  /* 0x0000023206057981 */ /* 0x000364000c1e1520 */
.L_x_38:
[----:B------:R-:W-:Y:S05]  /*2b60*/  BSYNC B1 ;  /* 0x0000000000017941 */ /* 0x000fea0003800000 */
.L_x_37:
[----:B0----5:R-:W-:Y:S01]  /*2b70*/  HADD2.F32 R21, -RZ, R5.H0_H0 ;  /* 0x20000005ff157230 */ /* 0x021fe20000004100 */
[----:B------:R-:W-:Y:S01]  /*2b80*/  ISETP.GT.AND P2, PT, R4, 0x8, P2 ;  /* 0x000000080400780c */ /* 0x000fe20001744270 */
[----:B------:R-:W-:-:S04]  /*2b90*/  IMAD.WIDE.U32 R168, R162, R166, R168 ;  /* 0x000000a6a2a87225 */ /* 0x000fc800078e00a8 */
[----:B------:R-:W-:Y:S01]  /*2ba0*/  FMUL R18, R21, R22 ;  /* 0x0000001615127220 */ /* 0x000fe20000400000 */
[----:B------:R-:W-:Y:S01]  /*2bb0*/  IMAD.IADD R173, R173, 0x1, R169 ;  /* 0x00000001adad7824 */ /* 0x000fe200078e02a9 */
[----:B------:R-:W-:Y:S02]  /*2bc0*/  IADD3 R21, P1, R164, R168, RZ ;  /* 0x000000a8a4157210 */ /* 0x000fe40007f3e0ff */
[----:B------:R-:W-:-:S03]  /*2bd0*/  FFMA R18, R25, R23, R18 ;  /* 0x0000001719127223 */ /* 0x000fc60000000012 */
[----:B------:R-:W-:Y:S01]  /*2be0*/  IMAD.X R164, R173, 0x1, R165, P1 ;  /* 0x00000001ada47824 */ /* 0x000fe200008e06a5 */
[C---:B------:R-:W-:Y:S02]  /*2bf0*/  LEA R24, P1, R21.reuse, R14, 0x1 ;  /* 0x0000000e15187211 */ /* 0x040fe400078208ff */
[----:B------:R-:W-:Y:S02]  /*2c00*/  F2FP.F16.F32.PACK_AB R18, RZ, R18 ;  /* 0x00000012ff12723e */ /* 0x000fe400000000ff */
[----:B------:R-:W-:Y:S02]  /*2c10*/  LEA.HI.X R25, R21, R15, R164, 0x1, P1 ;  /* 0x0000000f15197211 */ /* 0x000fe400008f0ca4 */
[----:B------:R-:W-:Y:S02]  /*2c20*/  PRMT R21, R18, 0x7610, R21 ;  /* 0x0000761012157816 */ /* 0x000fe40000000015 */
[----:B------:R-:W-:-:S03]  /*2c30*/  PRMT R18, R5, 0x7610, R18 ;  /* 0x0000761005127816 */ /* 0x000fc60000000012 */
[----:B------:R0:W-:Y:S04]  /*2c40*/  @P3 STG.E.U16 desc[UR50][R2.64+0x2], R21 ;  /* 0x0000021502003986 */ /* 0x0001e8000c101532 */
[----:B------:R-:W2:Y:S01]  /*2c50*/  @P2 LDG.E.LTC128B.U16 R18, desc[UR50][R24.64] ;  /* 0x0000003218122981 */ /* 0x000ea2000c1e1520 */
[----:B------:R-:W-:Y:S01]  /*2c60*/  IADD3 R8, P1, P3, R8, R168, R12 ;  /* 0x000000a808087210 */ /* 0x000fe20007b3e00c */
[----:B------:R-:W-:Y:S01]  /*2c70*/  BSSY B1, `(.L_x_39) ;  /* 0x0000011000017945 */ /* 0x000fe20003800000 */
[C---:B------:R-:W-:Y:S02]  /*2c80*/  SHF.L.U64.HI R11, R10.reuse, 0x4, R11 ;  /* 0x000000040a0b7819 */ /* 0x040fe4000001020b */
[----:B------:R-:W-:Y:S02]  /*2c90*/  IADD3.X R9, R9, R173, R13, P1, P3 ;  /* 0x000000ad09097210 */ /* 0x000fe40000fe640d */
[----:B------:R-:W-:-:S02]  /*2ca0*/  LEA R10, P1, R10, R2, 0x4 ;  /* 0x000000020a0a7211 */ /* 0x000fc400078220ff */
[----:B------:R-:W-:Y:S01]  /*2cb0*/  ISETP.GT.AND P0, PT, R4, 0x8, P0 ;  /* 0x000000080400780c */ /* 0x000fe20000704270 */
[----:B0-----:R-:W-:-:S04]  /*2cc0*/  IMAD.WIDE.U32 R20, R19, R20, R8 ;  /* 0x0000001413147225 */ /* 0x001fc800078e0008 */
[----:B------:R-:W-:Y:S01]  /*2cd0*/  IMAD.X R11, R11, 0x1, R3, P1 ;  /* 0x000000010b0b7824 */ /* 0x000fe200008e0603 */
[----:B------:R-:W-:Y:S01]  /*2ce0*/  LEA R8, P3, R20, R14, 0x1 ;  /* 0x0000000e14087211 */ /* 0x000fe200078608ff */
[----:B------:R-:W-:-:S05]  /*2cf0*/  IMAD.IADD R9, R171, 0x1, R21 ;  /* 0x00000001ab097824 */ /* 0x000fca00078e0215 */
[----:B------:R-:W-:Y:S01]  /*2d00*/  LEA.HI.X R9, R20, R15, R9, 0x1, P3 ;  /* 0x0000000f14097211 */ /* 0x000fe200018f0c09 */
[----:B--2---:R-:W-:-:S05]  /*2d10*/  HADD2.F32 R5, -RZ, R18.H0_H0 ;  /* 0x20000012ff057230 */ /* 0x004fca0000004100 */
[----:B------:R-:W-:-:S04]  /*2d20*/  FMUL R5, R5, R22 ;  /* 0x0000001605057220 */ /* 0x000fc80000400000 */
[----:B------:R-:W-:-:S05]  /*2d30*/  FFMA R5, R26, R23, R5 ;  /* 0x000000171a057223 */ /* 0x000fca0000000005 */
[----:B------:R-:W-:-:S05]  /*2d40*/  F2FP.F16.F32.PACK_AB R5, RZ, R5 ;  /* 0x00000005ff05723e */ /* 0x000fca00000000ff */
[----:B------:R0:W-:Y:S01]  /*2d50*/  @P2 STG.E.U16 desc[UR50][R10.64], R5 ;  /* 0x000000050a002986 */ /* 0x0001e2000c101532 */
[----:B------:R-:W-:Y:S05]  /*2d60*/  @!P0 BRA `(.L_x_40) ;  /* 0x0000000000048947 */ /* 0x000fea0003800000 */
[----:B------:R2:W5:Y:S02]  /*2d70*/  LDG.E.LTC128B.U16 R18, desc[UR50][R8.64+0x2] ;  /* 0x0000023208127981 */ /* 0x000564000c1e1520 */
.L_x_40:
[----:B------:R-:W-:Y:S05]  /*2d80*/  BSYNC B1 ;  /* 0x0000000000017941 */ /* 0x000fea0003800000 */
.L_x_39:
[----:B0----5:R-:W-:Y:S01]  /*2d90*/  HADD2.F32 R5, -RZ, R18.H0_H0 ;  /* 0x20000012ff057230 */ /* 0x021fe20000004100 */
[----:B------:R-:W-:Y:S01]  /*2da0*/  ISETP.GT.AND P1, PT, R0, 0x8, PT ;  /* 0x000000080000780c */ /* 0x000fe20003f24270 */
[----:B------:R-:W-:Y:S03]  /*2db0*/  BSSY B1, `(.L_x_41) ;  /* 0x0000008000017945 */ /* 0x000fe60003800000 */
[----:B------:R-:W-:Y:S01]  /*2dc0*/  FMUL R12, R5, R22 ;  /* 0x00000016050c7220 */ /* 0x000fe20000400000 */
[----:B------:R-:W-:-:S03]  /*2dd0*/  ISETP.GT.AND P2, PT, R4, RZ, P1 ;  /* 0x000000ff0400720c */ /* 0x000fc60000f44270 */
[----:B------:R-:W-:-:S05]  /*2de0*/  FFMA R12, R27, R23, R12 ;  /* 0x000000171b0c7223 */ /* 0x000fca000000000c */
[----:B------:R-:W-:-:S05]  /*2df0*/  F2FP.F16.F32.PACK_AB R12, RZ, R12 ;  /* 0x0000000cff0c723e */ /* 0x000fca00000000ff */
[----:B------:R0:W-:Y:S01]  /*2e00*/  @P0 STG.E.U16 desc[UR50][R10.64+0x2], R12 ;  /* 0x0000020c0a000986 */ /* 0x0001e2000c101532 */
[----:B------:R-:W-:Y:S05]  /*2e10*/  @!P2 BRA `(.L_x_42) ;  /* 0x000000000004a947 */ /* 0x000fea0003800000 */
[----:B------:R3:W5:Y:S02]  /*2e20*/  LDG.E.LTC128B.U16 R18, desc[UR50][R6.64+0x10] ;  /* 0x0000103206127981 */ /* 0x000764000c1e1520 */
.L_x_42:
[----:B------:R-:W-:Y:S05]  /*2e30*/  BSYNC B1 ;  /* 0x0000000000017941 */ /* 0x000fea0003800000 */
.L_x_41:
[----:B-----5:R-:W-:Y:S01]  /*2e40*/  HADD2.F32 R5, -RZ, R18.H0_H0 ;  /* 0x20000012ff057230 */ /* 0x020fe20000004100 */
        /* <DEDUP_REMOVED lines=9> */
.L_x_44:
[----:B------:R-:W-:Y:S05]  /*2ee0*/  BSYNC B1 ;  /* 0x0000000000017941 */ /* 0x000fea0003800000 */
.L_x_43:
[----:B----45:R-:W-:Y:S01]  /*2ef0*/  HADD2.F32 R5, -RZ, R18.H0_H0 ;  /* 0x20000012ff057230 */ /* 0x030fe20000004100 */
[----:B------:R-:W-:Y:S01]  /*2f00*/  ISETP.GT.AND P1, PT, R4, 0x8, P1 ;  /* 0x000000080400780c */ /* 0x000fe20000f24270 */
[----:B------:R-:W-:Y:S03]  /*2f10*/  BSSY B1, `(.L_x_45) ;  /* 0x0000007000017945 */ /* 0x000fe60003800000 */
[----:B0-----:R-:W-:-:S04]  /*2f20*/  FMUL R12, R5, R22 ;  /* 0x00000016050c7220 */ /* 0x001fc80000400000 */
[----:B------:R-:W-:-:S05]  /*2f30*/  FFMA R12, R29, R23, R12 ;  /* 0x000000171d0c7223 */ /* 0x000fca000000000c */
[----:B------:R-:W-:-:S05]  /*2f40*/  F2FP.F16.F32.PACK_AB R12, RZ, R12 ;  /* 0x0000000cff0c723e */ /* 0x000fca00000000ff */
[----:B------:R0:W-:Y:S01]  /*2f50*/  @P3 STG.E.U16 desc[UR50][R2.64+0x12], R12 ;  /* 0x0000120c02003986 */ /* 0x0001e2000c101532 */
[----:B------:R-:W-:Y:S05]  /*2f60*/  @!P1 BRA `(.L_x_46) ;  /* 0x0000000000049947 */ /* 0x000fea0003800000 */
[----:B------:R4:W5:Y:S02]  /*2f70*/  LDG.E.LTC128B.U16 R18, desc[UR50][R8.64+0x10] ;  /* 0x0000103208127981 */ /* 0x000964000c1e1520 */
.L_x_46:
[----:B------:R-:W-:Y:S05]  /*2f80*/  BSYNC B1 ;  /* 0x0000000000017941 */ /* 0x000fea0003800000 */
.L_x_45:
[----:B-----5:R-:W-:Y:S01]  /*2f90*/  HADD2.F32 R5, -RZ, R18.H0_H0 ;  /* 0x20000012ff057230 */ /* 0x020fe20000004100 */
[----:B------:R-:W-:Y:S01]  /*2fa0*/  ISETP.GT.AND P0, PT, R4, 0x8, P0 ;  /* 0x000000080400780c */ /* 0x000fe20000704270 */
[----:B------:R-:W-:Y:S03]  /*2fb0*/  BSSY B1, `(.L_x_47) ;  /* 0x0000007000017945 */ /* 0x000fe60003800000 */
[----:B------:R-:W-:-:S04]  /*2fc0*/  FMUL R5, R5, R22 ;  /* 0x0000001605057220 */ /* 0x000fc80000400000 */
[----:B------:R-:W-:-:S05]  /*2fd0*/  FFMA R5, R30, R23, R5 ;  /* 0x000000171e057223 */ /* 0x000fca0000000005 */
[----:B------:R-:W-:-:S05]  /*2fe0*/  F2FP.F16.F32.PACK_AB R5, RZ, R5 ;  /* 0x00000005ff05723e */ /* 0x000fca00000000ff */
[----:B------:R0:W-:Y:S01]  /*2ff0*/  @P1 STG.E.U16 desc[UR50][R10.64+0x10], R5 ;  /* 0x000010050a001986 */ /* 0x0001e2000c101532 */
[----:B------:R-:W-:Y:S05]  /*3000*/  @!P0 BRA `(.L_x_48) ;  /* 0x0000000000048947 */ /* 0x000fea0003800000 */
[----:B------:R0:W5:Y:S02]  /*3010*/  LDG.E.LTC128B.U16 R18, desc[UR50][R8.64+0x12] ;  /* 0x0000123208127981 */ /* 0x000164000c1e1520 */
.L_x_48:
[----:B------:R-:W-:Y:S05]  /*3020*/  BSYNC B1 ;  /* 0x0000000000017941 */ /* 0x000fea0003800000 */
.L_x_47:
        /* <DEDUP_REMOVED lines=10> */
.L_x_50:
[----:B------:R-:W-:Y:S05]  /*30d0*/  BSYNC B1 ;  /* 0x0000000000017941 */ /* 0x000fea0003800000 */
.L_x_49:
        /* <DEDUP_REMOVED lines=10> */
.L_x_52:
[----:B------:R-:W-:Y:S05]  /*3180*/  BSYNC B1 ;  /* 0x0000000000017941 */ /* 0x000fea0003800000 */
.L_x_51:
[----:B0----5:R-:W-:Y:S01]  /*3190*/  HADD2.F32 R5, -RZ, R18.H0_H0 ;  /* 0x20000012ff057230 */ /* 0x021fe20000004100 */
        /* <DEDUP_REMOVED lines=8> */
.L_x_54:
[----:B------:R-:W-:Y:S05]  /*3220*/  BSYNC B1 ;  /* 0x0000000000017941 */ /* 0x000fea0003800000 */
.L_x_53:
        /* <DEDUP_REMOVED lines=9> */
.L_x_56:
[----:B------:R-:W-:Y:S05]  /*32c0*/  BSYNC B1 ;  /* 0x0000000000017941 */ /* 0x000fea0003800000 */
.L_x_55:
        /* <DEDUP_REMOVED lines=10> */
.L_x_58:
[----:B------:R-:W-:Y:S05]  /*3370*/  BSYNC B1 ;  /* 0x0000000000017941 */ /* 0x000fea0003800000 */
.L_x_57:
        /* <DEDUP_REMOVED lines=10> */
.L_x_60:
[----:B------:R-:W-:Y:S05]  /*3420*/  BSYNC B1 ;  /* 0x0000000000017941 */ /* 0x000fea0003800000 */
.L_x_59:
        /* <DEDUP_REMOVED lines=9> */
.L_x_62:
[----:B------:R-:W-:Y:S05]  /*34c0*/  BSYNC B1 ;  /* 0x0000000000017941 */ /* 0x000fea0003800000 */
.L_x_61:
        /* <DEDUP_REMOVED lines=9> */
.L_x_64:
[----:B------:R-:W-:Y:S05]  /*3560*/  BSYNC B1 ;  /* 0x0000000000017941 */ /* 0x000fea0003800000 */
.L_x_63:
        /* <DEDUP_REMOVED lines=10> */
.L_x_66:
[----:B------:R-:W-:Y:S05]  /*3610*/  BSYNC B1 ;  /* 0x0000000000017941 */ /* 0x000fea0003800000 */
.L_x_65:
        /* <DEDUP_REMOVED lines=10> */
.L_x_68:
[----:B------:R-:W-:Y:S05]  /*36c0*/  BSYNC B1 ;  /* 0x0000000000017941 */ /* 0x000fea0003800000 */
.L_x_67:
        /* <DEDUP_REMOVED lines=9> */
.L_x_70:
[----:B------:R-:W-:Y:S05]  /*3760*/  BSYNC B1 ;  /* 0x0000000000017941 */ /* 0x000fea0003800000 */
.L_x_69:
        /* <DEDUP_REMOVED lines=9> */
.L_x_72:
[----:B------:R-:W-:Y:S05]  /*3800*/  BSYNC B1 ;  /* 0x0000000000017941 */ /* 0x000fea0003800000 */
.L_x_71:
        /* <DEDUP_REMOVED lines=10> */
.L_x_74:
[----:B------:R-:W-:Y:S05]  /*38b0*/  BSYNC B1 ;  /* 0x0000000000017941 */ /* 0x000fea0003800000 */
.L_x_73:
        /* <DEDUP_REMOVED lines=10> */
.L_x_76:
[----:B------:R-:W-:Y:S05]  /*3960*/  BSYNC B1 ;  /* 0x0000000000017941 */ /* 0x000fea0003800000 */
.L_x_75:
        /* <DEDUP_REMOVED lines=9> */
.L_x_78:
[----:B------:R-:W-:Y:S05]  /*3a00*/  BSYNC B1 ;  /* 0x0000000000017941 */ /* 0x000fea0003800000 */
.L_x_77:
        /* <DEDUP_REMOVED lines=9> */
.L_x_80:
[----:B------:R-:W-:Y:S05]  /*3aa0*/  BSYNC B1 ;  /* 0x0000000000017941 */ /* 0x000fea0003800000 */
.L_x_79:
        /* <DEDUP_REMOVED lines=10> */
.L_x_82:
[----:B------:R-:W-:Y:S05]  /*3b50*/  BSYNC B1 ;  /* 0x0000000000017941 */ /* 0x000fea0003800000 */
.L_x_81:
        /* <DEDUP_REMOVED lines=10> */
.L_x_84:
[----:B------:R-:W-:Y:S05]  /*3c00*/  BSYNC B1 ;  /* 0x0000000000017941 */ /* 0x000fea0003800000 */
.L_x_83:
        /* <DEDUP_REMOVED lines=9> */
.L_x_86:
[----:B------:R-:W-:Y:S05]  /*3ca0*/  BSYNC B1 ;  /* 0x0000000000017941 */ /* 0x000fea0003800000 */
.L_x_85:
        /* <DEDUP_REMOVED lines=9> */
.L_x_88:
[----:B------:R-:W-:Y:S05]  /*3d40*/  BSYNC B1 ;  /* 0x0000000000017941 */ /* 0x000fea0003800000 */
.L_x_87:
        /* <DEDUP_REMOVED lines=10> */
.L_x_90:
[----:B------:R-:W-:Y:S05]  /*3df0*/  BSYNC B1 ;  /* 0x0000000000017941 */ /* 0x000fea0003800000 */
.L_x_89:
        /* <DEDUP_REMOVED lines=10> */
.L_x_92:
[----:B------:R-:W-:Y:S05]  /*3ea0*/  BSYNC B1 ;  /* 0x0000000000017941 */ /* 0x000fea0003800000 */
.L_x_91:
        /* <DEDUP_REMOVED lines=9> */
.L_x_94:
[----:B------:R-:W-:Y:S05]  /*3f40*/  BSYNC B1 ;  /* 0x0000000000017941 */ /* 0x000fea0003800000 */
.L_x_93:
        /* <DEDUP_REMOVED lines=9> */
.L_x_96:
[----:B------:R-:W-:Y:S05]  /*3fe0*/  BSYNC B1 ;  /* 0x0000000000017941 */ /* 0x000fea0003800000 */
.L_x_95:
        /* <DEDUP_REMOVED lines=10> */
.L_x_98:
[----:B------:R-:W-:Y:S05]  /*4090*/  BSYNC B1 ;  /* 0x0000000000017941 */ /* 0x000fea0003800000 */
.L_x_97:
        /* <DEDUP_REMOVED lines=10> */
.L_x_100:
[----:B------:R-:W-:Y:S05]  /*4140*/  BSYNC B1 ;  /* 0x0000000000017941 */ /* 0x000fea0003800000 */
.L_x_99:
        /* <DEDUP_REMOVED lines=9> */
.L_x_102:
[----:B------:R-:W-:Y:S05]  /*41e0*/  BSYNC B1 ;  /* 0x0000000000017941 */ /* 0x000fea0003800000 */
.L_x_101:
        /* <DEDUP_REMOVED lines=9> */
.L_x_104:
[----:B------:R-:W-:Y:S05]  /*4280*/  BSYNC B1 ;  /* 0x0000000000017941 */ /* 0x000fea0003800000 */
.L_x_103:
        /* <DEDUP_REMOVED lines=10> */
.L_x_106:
[----:B------:R-:W-:Y:S05]  /*4330*/  BSYNC B1 ;  /* 0x0000000000017941 */ /* 0x000fea0003800000 */
.L_x_105:
        /* <DEDUP_REMOVED lines=10> */
.L_x_108:
[----:B------:R-:W-:Y:S05]  /*43e0*/  BSYNC B1 ;  /* 0x0000000000017941 */ /* 0x000fea0003800000 */
.L_x_107:
        /* <DEDUP_REMOVED lines=9> */
.L_x_110:
[----:B------:R-:W-:Y:S05]  /*4480*/  BSYNC B1 ;  /* 0x0000000000017941 */ /* 0x000fea0003800000 */
.L_x_109:
        /* <DEDUP_REMOVED lines=9> */
.L_x_112:
[----:B------:R-:W-:Y:S05]  /*4520*/  BSYNC B1 ;  /* 0x0000000000017941 */ /* 0x000fea0003800000 */
.L_x_111:
        /* <DEDUP_REMOVED lines=10> */
.L_x_114:
[----:B------:R-:W-:Y:S05]  /*45d0*/  BSYNC B1 ;  /* 0x0000000000017941 */ /* 0x000fea0003800000 */
.L_x_113:
        /* <DEDUP_REMOVED lines=10> */
.L_x_116:
[----:B------:R-:W-:Y:S05]  /*4680*/  BSYNC B1 ;  /* 0x0000000000017941 */ /* 0x000fea0003800000 */
.L_x_115:
        /* <DEDUP_REMOVED lines=9> */
.L_x_118:
[----:B------:R-:W-:Y:S05]  /*4720*/  BSYNC B1 ;  /* 0x0000000000017941 */ /* 0x000fea0003800000 */
.L_x_117:
        /* <DEDUP_REMOVED lines=9> */
.L_x_120:
[----:B------:R-:W-:Y:S05]  /*47c0*/  BSYNC B1 ;  /* 0x0000000000017941 */ /* 0x000fea0003800000 */
.L_x_119:
        /* <DEDUP_REMOVED lines=10> */
.L_x_122:
[----:B------:R-:W-:Y:S05]  /*4870*/  BSYNC B1 ;  /* 0x0000000000017941 */ /* 0x000fea0003800000 */
.L_x_121:
        /* <DEDUP_REMOVED lines=10> */
.L_x_124:
[----:B------:R-:W-:Y:S05]  /*4920*/  BSYNC B1 ;  /* 0x0000000000017941 */ /* 0x000fea0003800000 */
.L_x_123:
        /* <DEDUP_REMOVED lines=9> */
.L_x_126:
[----:B------:R-:W-:Y:S05]  /*49c0*/  BSYNC B1 ;  /* 0x0000000000017941 */ /* 0x000fea0003800000 */
.L_x_125:
        /* <DEDUP_REMOVED lines=9> */
.L_x_128:
[----:B------:R-:W-:Y:S05]  /*4a60*/  BSYNC B1 ;  /* 0x0000000000017941 */ /* 0x000fea0003800000 */
.L_x_127:
        /* <DEDUP_REMOVED lines=10> */
.L_x_130:
[----:B------:R-:W-:Y:S05]  /*4b10*/  BSYNC B1 ;  /* 0x0000000000017941 */ /* 0x000fea0003800000 */
.L_x_129:
        /* <DEDUP_REMOVED lines=10> */
.L_x_132:
[----:B------:R-:W-:Y:S05]  /*4bc0*/  BSYNC B1 ;  /* 0x0000000000017941 */ /* 0x000fea0003800000 */
.L_x_131:
        /* <DEDUP_REMOVED lines=9> */
.L_x_134:
[----:B------:R-:W-:Y:S05]  /*4c60*/  BSYNC B1 ;  /* 0x0000000000017941 */ /* 0x000fea0003800000 */
.L_x_133:
        /* <DEDUP_REMOVED lines=9> */
.L_x_136:
[----:B------:R-:W-:Y:S05]  /*4d00*/  BSYNC B1 ;  /* 0x0000000000017941 */ /* 0x000fea0003800000 */
.L_x_135:
        /* <DEDUP_REMOVED lines=10> */
.L_x_138:
[----:B------:R-:W-:Y:S05]  /*4db0*/  BSYNC B1 ;  /* 0x0000000000017941 */ /* 0x000fea0003800000 */
.L_x_137:
        /* <DEDUP_REMOVED lines=10> */
.L_x_140:
[----:B------:R-:W-:Y:S05]  /*4e60*/  BSYNC B1 ;  /* 0x0000000000017941 */ /* 0x000fea0003800000 */
.L_x_139:
        /* <DEDUP_REMOVED lines=9> */
.L_x_142:
[----:B------:R-:W-:Y:S05]  /*4f00*/  BSYNC B1 ;  /* 0x0000000000017941 */ /* 0x000fea0003800000 */
.L_x_141:
        /* <DEDUP_REMOVED lines=9> */
.L_x_144:
[----:B------:R-:W-:Y:S05]  /*4fa0*/  BSYNC B1 ;  /* 0x0000000000017941 */ /* 0x000fea0003800000 */
.L_x_143:
        /* <DEDUP_REMOVED lines=10> */
.L_x_146:
[----:B------:R-:W-:Y:S05]  /*5050*/  BSYNC B1 ;  /* 0x0000000000017941 */ /* 0x000fea0003800000 */
.L_x_145:
        /* <DEDUP_REMOVED lines=10> */
.L_x_148:
[----:B------:R-:W-:Y:S05]  /*5100*/  BSYNC B1 ;  /* 0x0000000000017941 */ /* 0x000fea0003800000 */
.L_x_147:
        /* <DEDUP_REMOVED lines=9> */
.L_x_150:
[----:B------:R-:W-:Y:S05]  /*51a0*/  BSYNC B1 ;  /* 0x0000000000017941 */ /* 0x000fea0003800000 */
.L_x_149:
        /* <DEDUP_REMOVED lines=9> */
.L_x_152:
[----:B------:R-:W-:Y:S05]  /*5240*/  BSYNC B1 ;  /* 0x0000000000017941 */ /* 0x000fea0003800000 */
.L_x_151:
        /* <DEDUP_REMOVED lines=10> */
.L_x_154:
[----:B------:R-:W-:Y:S05]  /*52f0*/  BSYNC B1 ;  /* 0x0000000000017941 */ /* 0x000fea0003800000 */
.L_x_153:
        /* <DEDUP_REMOVED lines=10> */
.L_x_156:
[----:B------:R-:W-:Y:S05]  /*53a0*/  BSYNC B1 ;  /* 0x0000000000017941 */ /* 0x000fea0003800000 */
.L_x_155:
        /* <DEDUP_REMOVED lines=9> */
.L_x_158:
[----:B------:R-:W-:Y:S05]  /*5440*/  BSYNC B1 ;  /* 0x0000000000017941 */ /* 0x000fea0003800000 */
.L_x_157:
        /* <DEDUP_REMOVED lines=9> */
.L_x_160:
[----:B------:R-:W-:Y:S05]  /*54e0*/  BSYNC B1 ;  /* 0x0000000000017941 */ /* 0x000fea0003800000 */
.L_x_159:
        /* <DEDUP_REMOVED lines=10> */
.L_x_162:
[----:B------:R-:W-:Y:S05]  /*5590*/  BSYNC B1 ;  /* 0x0000000000017941 */ /* 0x000fea0003800000 */
.L_x_161:
        /* <DEDUP_REMOVED lines=10> */
.L_x_164:
[----:B------:R-:W-:Y:S05]  /*5640*/  BSYNC B1 ;  /* 0x0000000000017941 */ /* 0x000fea0003800000 */
.L_x_163:
        /* <DEDUP_REMOVED lines=9> */
.L_x_166:
[----:B------:R-:W-:Y:S05]  /*56e0*/  BSYNC B1 ;  /* 0x0000000000017941 */ /* 0x000fea0003800000 */
.L_x_165:
        /* <DEDUP_REMOVED lines=9> */
.L_x_168:
[----:B------:R-:W-:Y:S05]  /*5780*/  BSYNC B1 ;  /* 0x0000000000017941 */ /* 0x000fea0003800000 */
.L_x_167:
        /* <DEDUP_REMOVED lines=10> */
.L_x_170:
[----:B------:R-:W-:Y:S05]  /*5830*/  BSYNC B1 ;  /* 0x0000000000017941 */ /* 0x000fea0003800000 */
.L_x_169:
        /* <DEDUP_REMOVED lines=10> */
.L_x_172:
[----:B------:R-:W-:Y:S05]  /*58e0*/  BSYNC B1 ;  /* 0x0000000000017941 */ /* 0x000fea0003800000 */
.L_x_171:
        /* <DEDUP_REMOVED lines=9> */
.L_x_174:
[----:B------:R-:W-:Y:S05]  /*5980*/  BSYNC B1 ;  /* 0x0000000000017941 */ /* 0x000fea0003800000 */
.L_x_173:
        /* <DEDUP_REMOVED lines=9> */
.L_x_176:
[----:B------:R-:W-:Y:S05]  /*5a20*/  BSYNC B1 ;  /* 0x0000000000017941 */ /* 0x000fea0003800000 */
.L_x_175:
        /* <DEDUP_REMOVED lines=10> */
.L_x_178:
[----:B------:R-:W-:Y:S05]  /*5ad0*/  BSYNC B1 ;  /* 0x0000000000017941 */ /* 0x000fea0003800000 */
.L_x_177:
        /* <DEDUP_REMOVED lines=10> */
.L_x_180:
[----:B------:R-:W-:Y:S05]  /*5b80*/  BSYNC B1 ;  /* 0x0000000000017941 */ /* 0x000fea0003800000 */
.L_x_179:
        /* <DEDUP_REMOVED lines=9> */
.L_x_182:
[----:B------:R-:W-:Y:S05]  /*5c20*/  BSYNC B1 ;  /* 0x0000000000017941 */ /* 0x000fea0003800000 */
.L_x_181:
        /* <DEDUP_REMOVED lines=9> */
.L_x_184:
[----:B------:R-:W-:Y:S05]  /*5cc0*/  BSYNC B1 ;  /* 0x0000000000017941 */ /* 0x000fea0003800000 */
.L_x_183:
        /* <DEDUP_REMOVED lines=10> */
.L_x_186:
[----:B------:R-:W-:Y:S05]  /*5d70*/  BSYNC B1 ;  /* 0x0000000000017941 */ /* 0x000fea0003800000 */
.L_x_185:
        /* <DEDUP_REMOVED lines=10> */
.L_x_188:
[----:B------:R-:W-:Y:S05]  /*5e20*/  BSYNC B1 ;  /* 0x0000000000017941 */ /* 0x000fea0003800000 */
.L_x_187:
        /* <DEDUP_REMOVED lines=9> */
.L_x_190:
[----:B------:R-:W-:Y:S05]  /*5ec0*/  BSYNC B1 ;  /* 0x0000000000017941 */ /* 0x000fea0003800000 */
.L_x_189:
        /* <DEDUP_REMOVED lines=9> */
.L_x_192:
[----:B------:R-:W-:Y:S05]  /*5f60*/  BSYNC B1 ;  /* 0x0000000000017941 */ /* 0x000fea0003800000 */
.L_x_191:
        /* <DEDUP_REMOVED lines=10> */
.L_x_194:
[----:B------:R-:W-:Y:S05]  /*6010*/  BSYNC B1 ;  /* 0x0000000000017941 */ /* 0x000fea0003800000 */
.L_x_193:
        /* <DEDUP_REMOVED lines=10> */
.L_x_196:
[----:B------:R-:W-:Y:S05]  /*60c0*/  BSYNC B1 ;  /* 0x0000000000017941 */ /* 0x000fea0003800000 */
.L_x_195:
        /* <DEDUP_REMOVED lines=9> */
.L_x_198:
[----:B------:R-:W-:Y:S05]  /*6160*/  BSYNC B1 ;  /* 0x0000000000017941 */ /* 0x000fea0003800000 */
.L_x_197:
        /* <DEDUP_REMOVED lines=9> */
.L_x_200:
[----:B------:R-:W-:Y:S05]  /*6200*/  BSYNC B1 ;  /* 0x0000000000017941 */ /* 0x000fea0003800000 */
.L_x_199:
        /* <DEDUP_REMOVED lines=10> */
.L_x_202:
[----:B------:R-:W-:Y:S05]  /*62b0*/  BSYNC B1 ;  /* 0x0000000000017941 */ /* 0x000fea0003800000 */
.L_x_201:
        /* <DEDUP_REMOVED lines=10> */
.L_x_204:
[----:B------:R-:W-:Y:S05]  /*6360*/  BSYNC B1 ;  /* 0x0000000000017941 */ /* 0x000fea0003800000 */
.L_x_203:
        /* <DEDUP_REMOVED lines=9> */
.L_x_206:
[----:B------:R-:W-:Y:S05]  /*6400*/  BSYNC B1 ;  /* 0x0000000000017941 */ /* 0x000fea0003800000 */
.L_x_205:
        /* <DEDUP_REMOVED lines=9> */
.L_x_208:
[----:B------:R-:W-:Y:S05]  /*64a0*/  BSYNC B1 ;  /* 0x0000000000017941 */ /* 0x000fea0003800000 */
.L_x_207:
        /* <DEDUP_REMOVED lines=10> */
.L_x_210:
[----:B------:R-:W-:Y:S05]  /*6550*/  BSYNC B1 ;  /* 0x0000000000017941 */ /* 0x000fea0003800000 */
.L_x_209:
        /* <DEDUP_REMOVED lines=10> */
.L_x_212:
[----:B------:R-:W-:Y:S05]  /*6600*/  BSYNC B1 ;  /* 0x0000000000017941 */ /* 0x000fea0003800000 */
.L_x_211:
        /* <DEDUP_REMOVED lines=9> */
.L_x_214:
[----:B------:R-:W-:Y:S05]  /*66a0*/  BSYNC B1 ;  /* 0x0000000000017941 */ /* 0x000fea0003800000 */
.L_x_213:
        /* <DEDUP_REMOVED lines=9> */
.L_x_216:
[----:B------:R-:W-:Y:S05]  /*6740*/  BSYNC B1 ;  /* 0x0000000000017941 */ /* 0x000fea0003800000 */
.L_x_215:
        /* <DEDUP_REMOVED lines=10> */
.L_x_218:
[----:B------:R-:W-:Y:S05]  /*67f0*/  BSYNC B1 ;  /* 0x0000000000017941 */ /* 0x000fea0003800000 */
.L_x_217:
        /* <DEDUP_REMOVED lines=10> */
.L_x_220:
[----:B------:R-:W-:Y:S05]  /*68a0*/  BSYNC B1 ;  /* 0x0000000000017941 */ /* 0x000fea0003800000 */
.L_x_219:
        /* <DEDUP_REMOVED lines=9> */
.L_x_222:
[----:B------:R-:W-:Y:S05]  /*6940*/  BSYNC B1 ;  /* 0x0000000000017941 */ /* 0x000fea0003800000 */
.L_x_221:
        /* <DEDUP_REMOVED lines=9> */
.L_x_224:
[----:B------:R-:W-:Y:S05]  /*69e0*/  BSYNC B1 ;  /* 0x0000000000017941 */ /* 0x000fea0003800000 */
.L_x_223:
        /* <DEDUP_REMOVED lines=10> */
.L_x_226:
[----:B------:R-:W-:Y:S05]  /*6a90*/  BSYNC B1 ;  /* 0x0000000000017941 */ /* 0x000fea0003800000 */
.L_x_225:
        /* <DEDUP_REMOVED lines=10> */
.L_x_228:
[----:B------:R-:W-:Y:S05]  /*6b40*/  BSYNC B1 ;  /* 0x0000000000017941 */ /* 0x000fea0003800000 */
.L_x_227:
        /* <DEDUP_REMOVED lines=9> */
.L_x_230:
[----:B------:R-:W-:Y:S05]  /*6be0*/  BSYNC B1 ;  /* 0x0000000000017941 */ /* 0x000fea0003800000 */
.L_x_229:
        /* <DEDUP_REMOVED lines=9> */
.L_x_232:
[----:B------:R-:W-:Y:S05]  /*6c80*/  BSYNC B1 ;  /* 0x0000000000017941 */ /* 0x000fea0003800000 */
.L_x_231:
        /* <DEDUP_REMOVED lines=10> */
.L_x_234:
[----:B------:R-:W-:Y:S05]  /*6d30*/  BSYNC B1 ;  /* 0x0000000000017941 */ /* 0x000fea0003800000 */
.L_x_233:
        /* <DEDUP_REMOVED lines=10> */
.L_x_236:
[----:B------:R-:W-:Y:S05]  /*6de0*/  BSYNC B1 ;  /* 0x0000000000017941 */ /* 0x000fea0003800000 */
.L_x_235:
        /* <DEDUP_REMOVED lines=9> */
.L_x_238:
[----:B------:R-:W-:Y:S05]  /*6e80*/  BSYNC B1 ;  /* 0x0000000000017941 */ /* 0x000fea0003800000 */
.L_x_237:
        /* <DEDUP_REMOVED lines=9> */
.L_x_240:
[----:B------:R-:W-:Y:S05]  /*6f20*/  BSYNC B1 ;  /* 0x0000000000017941 */ /* 0x000fea0003800000 */
.L_x_239:
        /* <DEDUP_REMOVED lines=10> */
.L_x_242:
[----:B------:R-:W-:Y:S05]  /*6fd0*/  BSYNC B1 ;  /* 0x0000000000017941 */ /* 0x000fea0003800000 */
.L_x_241:
        /* <DEDUP_REMOVED lines=10> */
.L_x_244:
[----:B------:R-:W-:Y:S05]  /*7080*/  BSYNC B1 ;  /* 0x0000000000017941 */ /* 0x000fea0003800000 */
.L_x_243:
        /* <DEDUP_REMOVED lines=9> */
.L_x_246:
[----:B------:R-:W-:Y:S05]  /*7120*/  BSYNC B1 ;  /* 0x0000000000017941 */ /* 0x000fea0003800000 */
.L_x_245:
        /* <DEDUP_REMOVED lines=9> */
.L_x_248:
[----:B------:R-:W-:Y:S05]  /*71c0*/  BSYNC B1 ;  /* 0x0000000000017941 */ /* 0x000fea0003800000 */
.L_x_247:
        /* <DEDUP_REMOVED lines=10> */
.L_x_250:
[----:B------:R-:W-:Y:S05]  /*7270*/  BSYNC B1 ;  /* 0x0000000000017941 */ /* 0x000fea0003800000 */
.L_x_249:
        /* <DEDUP_REMOVED lines=10> */
.L_x_252:
[----:B------:R-:W-:Y:S05]  /*7320*/  BSYNC B1 ;  /* 0x0000000000017941 */ /* 0x000fea0003800000 */
.L_x_251:
        /* <DEDUP_REMOVED lines=9> */
.L_x_254:
[----:B------:R-:W-:Y:S05]  /*73c0*/  BSYNC B1 ;  /* 0x0000000000017941 */ /* 0x000fea0003800000 */
.L_x_253:
        /* <DEDUP_REMOVED lines=9> */
.L_x_256:
[----:B------:R-:W-:Y:S05]  /*7460*/  BSYNC B1 ;  /* 0x0000000000017941 */ /* 0x000fea0003800000 */
.L_x_255:
        /* <DEDUP_REMOVED lines=10> */
.L_x_258:
[----:B------:R-:W-:Y:S05]  /*7510*/  BSYNC B1 ;  /* 0x0000000000017941 */ /* 0x000fea0003800000 */
.L_x_257:
        /* <DEDUP_REMOVED lines=10> */
.L_x_260:
[----:B------:R-:W-:Y:S05]  /*75c0*/  BSYNC B1 ;  /* 0x0000000000017941 */ /* 0x000fea0003800000 */
.L_x_259:
        /* <DEDUP_REMOVED lines=9> */
.L_x_262:
[----:B------:R-:W-:Y:S05]  /*7660*/  BSYNC B1 ;  /* 0x0000000000017941 */ /* 0x000fea0003800000 */
.L_x_261:
        /* <DEDUP_REMOVED lines=9> */
.L_x_264:
[----:B------:R-:W-:Y:S05]  /*7700*/  BSYNC B1 ;  /* 0x0000000000017941 */ /* 0x000fea0003800000 */
.L_x_263:
        /* <DEDUP_REMOVED lines=10> */
.L_x_266:
[----:B------:R-:W-:Y:S05]  /*77b0*/  BSYNC B1 ;  /* 0x0000000000017941 */ /* 0x000fea0003800000 */
.L_x_265:
        /* <DEDUP_REMOVED lines=10> */
.L_x_268:
[----:B------:R-:W-:Y:S05]  /*7860*/  BSYNC B1 ;  /* 0x0000000000017941 */ /* 0x000fea0003800000 */
.L_x_267:
        /* <DEDUP_REMOVED lines=9> */
.L_x_270:
[----:B------:R-:W-:Y:S05]  /*7900*/  BSYNC B1 ;  /* 0x0000000000017941 */ /* 0x000fea0003800000 */
.L_x_269:
        /* <DEDUP_REMOVED lines=9> */
.L_x_272:
[----:B------:R-:W-:Y:S05]  /*79a0*/  BSYNC B1 ;  /* 0x0000000000017941 */ /* 0x000fea0003800000 */
.L_x_271:
        /* <DEDUP_REMOVED lines=10> */
.L_x_274:
[----:B------:R-:W-:Y:S05]  /*7a50*/  BSYNC B1 ;  /* 0x0000000000017941 */ /* 0x000fea0003800000 */
.L_x_273:
        /* <DEDUP_REMOVED lines=10> */
.L_x_276:
[----:B------:R-:W-:Y:S05]  /*7b00*/  BSYNC B1 ;  /* 0x0000000000017941 */ /* 0x000fea0003800000 */
.L_x_275:
        /* <DEDUP_REMOVED lines=9> */
.L_x_278:
[----:B------:R-:W-:Y:S05]  /*7ba0*/  BSYNC B1 ;  /* 0x0000000000017941 */ /* 0x000fea0003800000 */
.L_x_277:
        /* <DEDUP_REMOVED lines=9> */
.L_x_280:
[----:B------:R-:W-:Y:S05]  /*7c40*/  BSYNC B1 ;  /* 0x0000000000017941 */ /* 0x000fea0003800000 */
.L_x_279:
        /* <DEDUP_REMOVED lines=10> */
.L_x_282:
[----:B------:R-:W-:Y:S05]  /*7cf0*/  BSYNC B1 ;  /* 0x0000000000017941 */ /* 0x000fea0003800000 */
.L_x_281:
        /* <DEDUP_REMOVED lines=10> */
.L_x_284:
[----:B------:R-:W-:Y:S05]  /*7da0*/  BSYNC B1 ;  /* 0x0000000000017941 */ /* 0x000fea0003800000 */
.L_x_283:
        /* <DEDUP_REMOVED lines=9> */
.L_x_286:
[----:B------:R-:W-:Y:S05]  /*7e40*/  BSYNC B1 ;  /* 0x0000000000017941 */ /* 0x000fea0003800000 */
.L_x_285:
[----:B0----5:R-:W-:Y:S01]  /*7e50*/  HADD2.F32 R3, -RZ, R18.H0_H0 ;  /* 0x20000012ff037230 */ /* 0x021fe20000004100 */
[----:B------:R-:W-:Y:S01]  /*7e60*/  ISETP.GT.AND P0, PT, R4, 0x8, P0 ;  /* 0x000000080400780c */ /* 0x000fe20000704270 */
[----:B------:R-:W-:Y:S01]  /*7e70*/  @P1 IMAD.MOV.U32 R2, RZ, RZ, R10 ;  /* 0x000000ffff021224 */ /* 0x000fe200078e000a */
[----:B------:R-:W-:Y:S02]  /*7e80*/  BSSY B1, `(.L_x_287) ;  /* 0x0000009000017945 */ /* 0x000fe40003800000 */
[----:B------:R-:W-:-:S04]  /*7e90*/  FMUL R3, R3, R22 ;  /* 0x0000001603037220 */ /* 0x000fc80000400000 */
[----:B------:R-:W-:-:S05]  /*7ea0*/  FFMA R3, R150, R23, R3 ;  /* 0x0000001796037223 */ /* 0x000fca0000000003 */
[----:B------:R-:W-:-:S04]  /*7eb0*/  F2FP.F16.F32.PACK_AB R3, RZ, R3 ;  /* 0x00000003ff03723e */ /* 0x000fc800000000ff */
[----:B------:R-:W-:Y:S01]  /*7ec0*/  PRMT R0, R3, 0x7610, R0 ;  /* 0x0000761003007816 */ /* 0x000fe20000000000 */
[----:B------:R-:W-:-:S05]  /*7ed0*/  @P1 IMAD.MOV.U32 R3, RZ, RZ, R11 ;  /* 0x000000ffff031224 */ /* 0x000fca00078e000b */
[----:B------:R0:W-:Y:S01]  /*7ee0*/  @P1 STG.E.U16 desc[UR50][R2.64+0x1f0], R0 ;  /* 0x0001f00002001986 */ /* 0x0001e2000c101532 */
[----:B------:R-:W-:Y:S05]  /*7ef0*/  @!P0 BRA `(.L_x_288) ;  /* 0x0000000000048947 */ /* 0x000fea0003800000 */
[----:B------:R0:W5:Y:S02]  /*7f00*/  LDG.E.LTC128B.U16 R18, desc[UR50][R8.64+0x1f2] ;  /* 0x0001f23208127981 */ /* 0x000164000c1e1520 */
.L_x_288:
[----:B------:R-:W-:Y:S05]  /*7f10*/  BSYNC B1 ;  /* 0x0000000000017941 */ /* 0x000fea0003800000 */
.L_x_287:
[----:B------:R-:W-:Y:S05]  /*7f20*/  @!P0 BRA `(.L_x_289) ;  /* 0x0000002400408947 */ /* 0x000fea0003800000 */
[----:B0----5:R-:W-:-:S05]  /*7f30*/  HADD2.F32 R3, -RZ, R18.H0_H0 ;  /* 0x20000012ff037230 */ /* 0x021fca0000004100 */
[----:B------:R-:W-:-:S04]  /*7f40*/  FMUL R0, R3, R22 ;  /* 0x0000001603007220 */ /* 0x000fc80000400000 */
[----:B------:R-:W-:-:S05]  /*7f50*/  FFMA R0, R151, R23, R0 ;  /* 0x0000001797007223 */ /* 0x000fca0000000000 */
[----:B------:R-:W-:-:S05]  /*7f60*/  F2FP.F16.F32.PACK_AB R0, RZ, R0 ;  /* 0x00000000ff00723e */ /* 0x000fca00000000ff */
[----:B------:R0:W-:Y:S01]  /*7f70*/  STG.E.U16 desc[UR50][R10.64+0x1f2], R0 ;  /* 0x0001f2000a007986 */ /* 0x0001e2000c101532 */
[----:B------:R-:W-:Y:S05]  /*7f80*/  BRA `(.L_x_289) ;  /* 0x0000002400287947 */ /* 0x000fea0003800000 */
.L_x_36:
[----:B------:R-:W-:Y:S01]  /*7f90*/  ISETP.GT.AND P0, PT, R0, 0x1, PT ;  /* 0x000000010000780c */ /* 0x000fe20003f04270 */
[----:B------:R-:W-:Y:S01]  /*7fa0*/  ULDC.64 UR4, c[0x0][0x5c0] ;  /* 0x0001700000047ab9 */ /* 0x000fe20000000a00 */
[-C--:B------:R-:W-:Y:S01]  /*7fb0*/  FMUL R24, R24, R23.reuse ;  /* 0x0000001718187220 */ /* 0x080fe20000400000 */
[-C--:B------:R-:W-:Y:S01]  /*7fc0*/  FMUL R25, R25, R23.reuse ;  /* 0x0000001719197220 */ /* 0x080fe20000400000 */
[----:B------:R-:W-:Y:S01]  /*7fd0*/  ISETP.GT.AND P3, PT, R4, RZ, P0 ;  /* 0x000000ff0400720c */ /* 0x000fe20000764270 */
[-C--:B------:R-:W-:Y:S01]  /*7fe0*/  FMUL R26, R26, R23.reuse ;  /* 0x000000171a1a7220 */ /* 0x080fe20000400000 */
[----:B------:R-:W-:Y:S01]  /*7ff0*/  LEA R2, P4, R172, UR4, 0x1 ;  /* 0x00000004ac027c11 */ /* 0x000fe2000f8808ff */
[-C--:B------:R-:W-:Y:S01]  /*8000*/  FMUL R27, R27, R23.reuse ;  /* 0x000000171b1b7220 */ /* 0x080fe20000400000 */
[----:B------:R-:W-:Y:S01]  /*8010*/  F2FP.F16.F32.PACK_AB R24, RZ, R24 ;  /* 0x00000018ff18723e */ /* 0x000fe200000000ff */
[-C--:B------:R-:W-:Y:S01]  /*8020*/  FMUL R28, R28, R23.reuse ;  /* 0x000000171c1c7220 */ /* 0x080fe20000400000 */
[----:B------:R-:W-:Y:S01]  /*8030*/  LEA.HI.X R3, R172, UR5, R175, 0x1, P4 ;  /* 0x00000005ac037c11 */ /* 0x000fe2000a0f0caf */
[----:B------:R-:W-:Y:S01]  /*8040*/  FMUL R29, R29, R23 ;  /* 0x000000171d1d7220 */ /* 0x000fe20000400000 */
[----:B------:R-:W-:Y:S01]  /*8050*/  F2FP.F16.F32.PACK_AB R25, RZ, R25 ;  /* 0x00000019ff19723e */ /* 0x000fe200000000ff */
[-C--:B------:R-:W-:Y:S01]  /*8060*/  FMUL R30, R30, R23.reuse ;  /* 0x000000171e1e7220 */ /* 0x080fe20000400000 */
[C---:B------:R-:W-:Y:S01]  /*8070*/  SHF.L.U64.HI R11, R10.reuse, 0x4, R11 ;  /* 0x000000040a0b7819 */ /* 0x040fe2000001020b */
[----:B------:R-:W-:Y:S01]  /*8080*/  @P1 STG.E.U16 desc[UR50][R2.64], R24 ;  /* 0x0000001802001986 */ /* 0x000fe2000c101532 */
[----:B------:R-:W-:Y:S01]  /*8090*/  LEA R6, P4, R10, R2, 0x4 ;  /* 0x000000020a067211 */ /* 0x000fe200078820ff */
[-C--:B------:R-:W-:Y:S01]  /*80a0*/  FMUL R31, R31, R23.reuse ;  /* 0x000000171f1f7220 */ /* 0x080fe20000400000 */
[----:B------:R-:W-:Y:S01]  /*80b0*/  ISETP.GT.AND P2, PT, R4, 0x8, P2 ;  /* 0x000000080400780c */ /* 0x000fe20001744270 */
[----:B------:R-:W-:Y:S01]  /*80c0*/  @P3 STG.E.U16 desc[UR50][R2.64+0x2], R25 ;  /* 0x0000021902003986 */ /* 0x000fe2000c101532 */
[----:B------:R-:W-:Y:S01]  /*80d0*/  ISETP.GT.AND P1, PT, R0, 0x8, PT ;  /* 0x000000080000780c */ /* 0x000fe20003f24270 */
[----:B------:R-:W-:Y:S01]  /*80e0*/  IMAD.X R7, R11, 0x1, R3, P4 ;  /* 0x000000010b077824 */ /* 0x000fe200020e0603 */
[----:B------:R-:W-:Y:S01]  /*80f0*/  ISETP.GT.AND P3, PT, R4, 0x8, P0 ;  /* 0x000000080400780c */ /* 0x000fe20000764270 */
[-C--:B------:R-:W-:Y:S01]  /*8100*/  FMUL R32, R32, R23.reuse ;  /* 0x0000001720207220 */ /* 0x080fe20000400000 */
[----:B------:R-:W-:Y:S01]  /*8110*/  ISETP.GT.AND P0, PT, R0, 0x9, PT ;  /* 0x000000090000780c */ /* 0x000fe20003f04270 */
[-C--:B------:R-:W-:Y:S01]  /*8120*/  FMUL R33, R33, R23.reuse ;  /* 0x0000001721217220 */ /* 0x080fe20000400000 */
[----:B------:R-:W-:Y:S01]  /*8130*/  ISETP.GT.AND P5, PT, R4, RZ, P1 ;  /* 0x000000ff0400720c */ /* 0x000fe20000fa4270 */
[-C--:B------:R-:W-:Y:S01]  /*8140*/  FMUL R34, R34, R23.reuse ;  /* 0x0000001722227220 */ /* 0x080fe20000400000 */
[----:B------:R-:W-:Y:S01]  /*8150*/  ISETP.GT.AND P4, PT, R4, RZ, P0 ;  /* 0x000000ff0400720c */ /* 0x000fe20000784270 */
[-C--:B------:R-:W-:Y:S01]  /*8160*/  FMUL R35, R35, R23.reuse ;  /* 0x0000001723237220 */ /* 0x080fe20000400000 */
[----:B------:R-:W-:Y:S01]  /*8170*/  F2FP.F16.F32.PACK_AB R26, RZ, R26 ;  /* 0x0000001aff1a723e */ /* 0x000fe200000000ff */
[----:B------:R-:W-:Y:S01]  /*8180*/  FMUL R36, R36, R23 ;  /* 0x0000001724247220 */ /* 0x000fe20000400000 */
[----:B------:R-:W-:Y:S01]  /*8190*/  F2FP.F16.F32.PACK_AB R27, RZ, R27 ;  /* 0x0000001bff1b723e */ /* 0x000fe200000000ff */
[----:B------:R-:W-:Y:S01]  /*81a0*/  FMUL R37, R37, R23 ;  /* 0x0000001725257220 */ /* 0x000fe20000400000 */
[----:B------:R-:W-:Y:S01]  /*81b0*/  F2FP.F16.F32.PACK_AB R28, RZ, R28 ;  /* 0x0000001cff1c723e */ /* 0x000fe200000000ff */
[----:B------:R-:W-:Y:S01]  /*81c0*/  @P2 STG.E.U16 desc[UR50][R6.64], R26 ;  /* 0x0000001a06002986 */ /* 0x000fe2000c101532 */
[----:B------:R-:W-:Y:S01]  /*81d0*/  F2FP.F16.F32.PACK_AB R29, RZ, R29 ;  /* 0x0000001dff1d723e */ /* 0x000fe200000000ff */
[-C--:B------:R-:W-:Y:S01]  /*81e0*/  FMUL R38, R38, R23.reuse ;  /* 0x0000001726267220 */ /* 0x080fe20000400000 */
[----:B------:R-:W-:Y:S01]  /*81f0*/  ISETP.GT.AND P1, PT, R4, 0x8, P1 ;  /* 0x000000080400780c */ /* 0x000fe20000f24270 */
[----:B------:R-:W-:Y:S01]  /*8200*/  @P3 STG.E.U16 desc[UR50][R6.64+0x2], R27 ;  /* 0x0000021b06003986 */ /* 0x000fe2000c101532 */
[----:B------:R-:W-:Y:S01]  /*8210*/  ISETP.GT.AND P3, PT, R0, 0x10, PT ;  /* 0x000000100000780c */ /* 0x000fe20003f64270 */
[-C--:B------:R-:W-:Y:S01]  /*8220*/  FMUL R39, R39, R23.reuse ;  /* 0x0000001727277220 */ /* 0x080fe20000400000 */
[----:B------:R-:W-:Y:S01]  /*8230*/  ISETP.GT.AND P2, PT, R4, 0x8, P0 ;  /* 0x000000080400780c */ /* 0x000fe20000744270 */
[----:B------:R-:W-:Y:S01]  /*8240*/  @P5 STG.E.U16 desc[UR50][R2.64+0x10], R28 ;  /* 0x0000101c02005986 */ /* 0x000fe2000c101532 */
[----:B------:R-:W-:Y:S01]  /*8250*/  ISETP.GT.AND P0, PT, R0, 0x11, PT ;  /* 0x000000110000780c */ /* 0x000fe20003f04270 */
[-C--:B------:R-:W-:Y:S01]  /*8260*/  FMUL R40, R40, R23.reuse ;  /* 0x0000001728287220 */ /* 0x080fe20000400000 */
[----:B------:R-:W-:Y:S01]  /*8270*/  F2FP.F16.F32.PACK_AB R30, RZ, R30 ;  /* 0x0000001eff1e723e */ /* 0x000fe200000000ff */
[----:B------:R-:W-:Y:S01]  /*8280*/  @P4 STG.E.U16 desc[UR50][R2.64+0x12], R29 ;  /* 0x0000121d02004986 */ /* 0x000fe2000c101532 */
[C---:B------:R-:W-:Y:S01]  /*8290*/  ISETP.GT.AND P4, PT, R4.reuse, RZ, P3 ;  /* 0x000000ff0400720c */ /* 0x040fe20001f84270 */
[----:B------:R-:W-:Y:S01]  /*82a0*/  FMUL R41, R41, R23 ;  /* 0x0000001729297220 */ /* 0x000fe20000400000 */
[----:B------:R-:W-:Y:S01]  /*82b0*/  ISETP.GT.AND P5, PT, R4, RZ, P0 ;  /* 0x000000ff0400720c */ /* 0x000fe200007a4270 */
[----:B------:R-:W-:Y:S01]  /*82c0*/  @P1 STG.E.U16 desc[UR50][R6.64+0x10], R30 ;  /* 0x0000101e06001986 */ /* 0x000fe2000c101532 */
[----:B------:R-:W-:Y:S01]  /*82d0*/  F2FP.F16.F32.PACK_AB R31, RZ, R31 ;  /* 0x0000001fff1f723e */ /* 0x000fe200000000ff */
[-C--:B------:R-:W-:Y:S01]  /*82e0*/  FMUL R42, R42, R23.reuse ;  /* 0x000000172a2a7220 */ /* 0x080fe20000400000 */
[----:B------:R-:W-:Y:S01]  /*82f0*/  F2FP.F16.F32.PACK_AB R32, RZ, R32 ;  /* 0x00000020ff20723e */ /* 0x000fe200000000ff */
[----:B------:R-:W-:Y:S01]  /*8300*/  FMUL R43, R43, R23 ;  /* 0x000000172b2b7220 */ /* 0x000fe20000400000 */
[----:B------:R-:W-:Y:S01]  /*8310*/  ISETP.GT.AND P1, PT, R4, 0x8, P3 ;  /* 0x000000080400780c */ /* 0x000fe20001f24270 */
[----:B------:R-:W-:Y:S01]  /*8320*/  @P2 STG.E.U16 desc[UR50][R6.64+0x12], R31 ;  /* 0x0000121f06002986 */ /* 0x000fe2000c101532 */
[----:B------:R-:W-:Y:S01]  /*8330*/  F2FP.F16.F32.PACK_AB R33, RZ, R33 ;  /* 0x00000021ff21723e */ /* 0x000fe200000000ff */
[-C--:B------:R-:W-:Y:S01]  /*8340*/  FMUL R44, R44, R23.reuse ;  /* 0x000000172c2c7220 */ /* 0x080fe20000400000 */
[----:B------:R-:W-:Y:S01]  /*8350*/  ISETP.GT.AND P3, PT, R0, 0x18, PT ;  /* 0x000000180000780c */ /* 0x000fe20003f64270 */
[----:B------:R-:W-:Y:S01]  /*8360*/  @P4 STG.E.U16 desc[UR50][R2.64+0x20], R32 ;  /* 0x0000202002004986 */ /* 0x000fe2000c101532 */
[----:B------:R-:W-:Y:S01]  /*8370*/  ISETP.GT.AND P2, PT, R4, 0x8, P0 ;  /* 0x000000080400780c */ /* 0x000fe20000744270 */
[-C--:B------:R-:W-:Y:S01]  /*8380*/  FMUL R45, R45, R23.reuse ;  /* 0x000000172d2d7220 */ /* 0x080fe20000400000 */
[----:B------:R-:W-:Y:S01]  /*8390*/  ISETP.GT.AND P0, PT, R0, 0x19, PT ;  /* 0x000000190000780c */ /* 0x000fe20003f04270 */
[----:B------:R-:W-:Y:S01]  /*83a0*/  @P5 STG.E.U16 desc[UR50][R2.64+0x22], R33 ;  /* 0x0000222102005986 */ /* 0x000fe2000c101532 */
[----:B------:R-:W-:Y:S01]  /*83b0*/  ISETP.GT.AND P4, PT, R4, RZ, P3 ;  /* 0x000000ff0400720c */ /* 0x000fe20001f84270 */
[-C--:B------:R-:W-:Y:S01]  /*83c0*/  FMUL R46, R46, R23.reuse ;  /* 0x000000172e2e7220 */ /* 0x080fe20000400000 */
[----:B------:R-:W-:Y:S01]  /*83d0*/  ISETP.GT.AND P5, PT, R4, RZ, P0 ;  /* 0x000000ff0400720c */ /* 0x000fe200007a4270 */
[-C--:B------:R-:W-:Y:S01]  /*83e0*/  FMUL R47, R47, R23.reuse ;  /* 0x000000172f2f7220 */ /* 0x080fe20000400000 */
[----:B------:R-:W-:Y:S01]  /*83f0*/  F2FP.F16.F32.PACK_AB R34, RZ, R34 ;  /* 0x00000022ff22723e */ /* 0x000fe200000000ff */
[----:B------:R-:W-:Y:S01]  /*8400*/  FMUL R48, R48, R23 ;  /* 0x0000001730307220 */ /* 0x000fe20000400000 */
[----:B------:R-:W-:Y:S01]  /*8410*/  F2FP.F16.F32.PACK_AB R35, RZ, R35 ;  /* 0x00000023ff23723e */ /* 0x000fe200000000ff */
[-C--:B------:R-:W-:Y:S01]  /*8420*/  FMUL R49, R49, R23.reuse ;  /* 0x0000001731317220 */ /* 0x080fe20000400000 */
[----:B------:R-:W-:Y:S01]  /*8430*/  F2FP.F16.F32.PACK_AB R36, RZ, R36 ;  /* 0x00000024ff24723e */ /* 0x000fe200000000ff */
[----:B------:R-:W-:Y:S01]  /*8440*/  @P1 STG.E.U16 desc[UR50][R6.64+0x20], R34 ;  /* 0x0000202206001986 */ /* 0x000fe2000c101532 */
[----:B------:R-:W-:Y:S01]  /*8450*/  ISETP.GT.AND P1, PT, R4, 0x8, P3 ;  /* 0x000000080400780c */ /* 0x000fe20001f24270 */
[----:B------:R-:W-:Y:S01]  /*8460*/  FMUL R50, R50, R23 ;  /* 0x0000001732327220 */ /* 0x000fe20000400000 */
[----:B------:R-:W-:Y:S01]  /*8470*/  F2FP.F16.F32.PACK_AB R37, RZ, R37 ;  /* 0x00000025ff25723e */ /* 0x000fe200000000ff */
[----:B------:R-:W-:Y:S01]  /*8480*/  @P2 STG.E.U16 desc[UR50][R6.64+0x22], R35 ;  /* 0x0000222306002986 */ /* 0x000fe2000c101532 */
[----:B------:R-:W-:Y:S01]  /*8490*/  ISETP.GT.AND P3, PT, R0, 0x20, PT ;  /* 0x000000200000780c */ /* 0x000fe20003f64270 */
[-C--:B------:R-:W-:Y:S01]  /*84a0*/  FMUL R51, R51, R23.reuse ;  /* 0x0000001733337220 */ /* 0x080fe20000400000 */
[----:B------:R-:W-:Y:S01]  /*84b0*/  ISETP.GT.AND P2, PT, R4, 0x8, P0 ;  /* 0x000000080400780c */ /* 0x000fe20000744270 */
[----:B------:R-:W-:Y:S01]  /*84c0*/  @P4 STG.E.U16 desc[UR50][R2.64+0x30], R36 ;  /* 0x0000302402004986 */ /* 0x000fe2000c101532 */
[----:B------:R-:W-:Y:S01]  /*84d0*/  ISETP.GT.AND P0, PT, R0, 0x21, PT ;  /* 0x000000210000780c */ /* 0x000fe20003f04270 */
[-C--:B------:R-:W-:Y:S01]  /*84e0*/  FMUL R52, R52, R23.reuse ;  /* 0x0000001734347220 */ /* 0x080fe20000400000 */
[C---:B------:R-:W-:Y:S01]  /*84f0*/  ISETP.GT.AND P4, PT, R4.reuse, RZ, P3 ;  /* 0x000000ff0400720c */ /* 0x040fe20001f84270 */
[----:B------:R-:W-:Y:S01]  /*8500*/  @P5 STG.E.U16 desc[UR50][R2.64+0x32], R37 ;  /* 0x0000322502005986 */ /* 0x000fe2000c101532 */
        /* <DEDUP_REMOVED lines=328> */
[----:B------:R-:W-:-:S02]  /*9990*/  ISETP.GT.AND P1, PT, R4, 0x8, P3 ;  /* 0x000000080400780c */ /* 0x000fc40001f24270 */
[----:B------:R-:W-:Y:S01]  /*99a0*/  F2FP.F16.F32.PACK_AB R105, RZ, R105 ;  /* 0x00000069ff69723e */ /* 0x000fe200000000ff */
[----:B------:R-:W-:Y:S01]  /*99b0*/  @P2 STG.E.U16 desc[UR50][R6.64+0x132], R103 ;  /* 0x0001326706002986 */ /* 0x000fe2000c101532 */
[----:B------:R-:W-:Y:S02]  /*99c0*/  ISETP.GT.AND P3, PT, R0, 0xa8, PT ;  /* 0x000000a80000780c */ /* 0x000fe40003f64270 */
[----:B------:R-:W-:Y:S01]  /*99d0*/  ISETP.GT.AND P2, PT, R4, 0x8, P0 ;  /* 0x000000080400780c */ /* 0x000fe20000744270 */
[----:B------:R-:W-:Y:S01]  /*99e0*/  @P4 STG.E.U16 desc[UR50][R2.64+0x140], R104 ;  /* 0x0001406802004986 */ /* 0x000fe2000c101532 */
[----:B------:R-:W-:Y:S02]  /*99f0*/  ISETP.GT.AND P0, PT, R0, 0xa9, PT ;  /* 0x000000a90000780c */ /* 0x000fe40003f04270 */
[C---:B------:R-:W-:Y:S01]  /*9a00*/  ISETP.GT.AND P4, PT, R4.reuse, RZ, P3 ;  /* 0x000000ff0400720c */ /* 0x040fe20001f84270 */
[----:B------:R-:W-:Y:S01]  /*9a10*/  @P5 STG.E.U16 desc[UR50][R2.64+0x142], R105 ;  /* 0x0001426902005986 */ /* 0x000fe2000c101532 */
[----:B------:R-:W-:-:S02]  /*9a20*/  ISETP.GT.AND P5, PT, R4, RZ, P0 ;  /* 0x000000ff0400720c */ /* 0x000fc400007a4270 */
[----:B------:R-:W-:Y:S02]  /*9a30*/  F2FP.F16.F32.PACK_AB R106, RZ, R106 ;  /* 0x0000006aff6a723e */ /* 0x000fe400000000ff */
[----:B------:R-:W-:Y:S02]  /*9a40*/  F2FP.F16.F32.PACK_AB R107, RZ, R107 ;  /* 0x0000006bff6b723e */ /* 0x000fe400000000ff */
[----:B------:R-:W-:Y:S01]  /*9a50*/  F2FP.F16.F32.PACK_AB R108, RZ, R108 ;  /* 0x0000006cff6c723e */ /* 0x000fe200000000ff */
[----:B------:R-:W-:Y:S01]  /*9a60*/  @P1 STG.E.U16 desc[UR50][R6.64+0x140], R106 ;  /* 0x0001406a06001986 */ /* 0x000fe2000c101532 */
[----:B------:R-:W-:Y:S02]  /*9a70*/  ISETP.GT.AND P1, PT, R4, 0x8, P3 ;  /* 0x000000080400780c */ /* 0x000fe40001f24270 */
[----:B------:R-:W-:Y:S01]  /*9a80*/  F2FP.F16.F32.PACK_AB R109, RZ, R109 ;  /* 0x0000006dff6d723e */ /* 0x000fe200000000ff */
[----:B------:R-:W-:Y:S01]  /*9a90*/  @P2 STG.E.U16 desc[UR50][R6.64+0x142], R107 ;  /* 0x0001426b06002986 */ /* 0x000fe2000c101532 */
[----:B------:R-:W-:-:S02]  /*9aa0*/  ISETP.GT.AND P3, PT, R0, 0xb0, PT ;  /* 0x000000b00000780c */ /* 0x000fc40003f64270 */
[----:B------:R-:W-:Y:S01]  /*9ab0*/  ISETP.GT.AND P2, PT, R4, 0x8, P0 ;  /* 0x000000080400780c */ /* 0x000fe20000744270 */
[----:B------:R-:W-:Y:S01]  /*9ac0*/  @P4 STG.E.U16 desc[UR50][R2.64+0x150], R108 ;  /* 0x0001506c02004986 */ /* 0x000fe2000c101532 */
[----:B------:R-:W-:Y:S02]  /*9ad0*/  ISETP.GT.AND P0, PT, R0, 0xb1, PT ;  /* 0x000000b10000780c */ /* 0x000fe40003f04270 */
[C---:B------:R-:W-:Y:S01]  /*9ae0*/  ISETP.GT.AND P4, PT, R4.reuse, RZ, P3 ;  /* 0x000000ff0400720c */ /* 0x040fe20001f84270 */
[----:B------:R-:W-:Y:S01]  /*9af0*/  @P5 STG.E.U16 desc[UR50][R2.64+0x152], R109 ;  /* 0x0001526d02005986 */ /* 0x000fe2000c101532 */
[----:B------:R-:W-:Y:S02]  /*9b00*/  ISETP.GT.AND P5, PT, R4, RZ, P0 ;  /* 0x000000ff0400720c */ /* 0x000fe400007a4270 */
[----:B------:R-:W-:Y:S02]  /*9b10*/  F2FP.F16.F32.PACK_AB R110, RZ, R110 ;  /* 0x0000006eff6e723e */ /* 0x000fe400000000ff */
[----:B------:R-:W-:-:S02]  /*9b20*/  F2FP.F16.F32.PACK_AB R111, RZ, R111 ;  /* 0x0000006fff6f723e */ /* 0x000fc400000000ff */
[----:B------:R-:W-:Y:S01]  /*9b30*/  F2FP.F16.F32.PACK_AB R112, RZ, R112 ;  /* 0x00000070ff70723e */ /* 0x000fe200000000ff */
[----:B------:R-:W-:Y:S01]  /*9b40*/  @P1 STG.E.U16 desc[UR50][R6.64+0x150], R110 ;  /* 0x0001506e06001986 */ /* 0x000fe2000c101532 */
[----:B------:R-:W-:Y:S02]  /*9b50*/  ISETP.GT.AND P1, PT, R4, 0x8, P3 ;  /* 0x000000080400780c */ /* 0x000fe40001f24270 */
[----:B------:R-:W-:Y:S01]  /*9b60*/  F2FP.F16.F32.PACK_AB R113, RZ, R113 ;  /* 0x00000071ff71723e */ /* 0x000fe200000000ff */
[----:B------:R-:W-:Y:S01]  /*9b70*/  @P2 STG.E.U16 desc[UR50][R6.64+0x152], R111 ;  /* 0x0001526f06002986 */ /* 0x000fe2000c101532 */
[----:B------:R-:W-:Y:S02]  /*9b80*/  ISETP.GT.AND P3, PT, R0, 0xb8, PT ;  /* 0x000000b80000780c */ /* 0x000fe40003f64270 */
[----:B------:R-:W-:Y:S01]  /*9b90*/  ISETP.GT.AND P2, PT, R4, 0x8, P0 ;  /* 0x000000080400780c */ /* 0x000fe20000744270 */
[----:B------:R-:W-:Y:S01]  /*9ba0*/  @P4 STG.E.U16 desc[UR50][R2.64+0x160], R112 ;  /* 0x0001607002004986 */ /* 0x000fe2000c101532 */
[----:B------:R-:W-:-:S02]  /*9bb0*/  ISETP.GT.AND P0, PT, R0, 0xb9, PT ;  /* 0x000000b90000780c */ /* 0x000fc40003f04270 */
[C---:B------:R-:W-:Y:S01]  /*9bc0*/  ISETP.GT.AND P4, PT, R4.reuse, RZ, P3 ;  /* 0x000000ff0400720c */ /* 0x040fe20001f84270 */
[----:B------:R-:W-:Y:S01]  /*9bd0*/  @P5 STG.E.U16 desc[UR50][R2.64+0x162], R113 ;  /* 0x0001627102005986 */ /* 0x000fe2000c101532 */
[C---:B------:R-:W-:Y:S02]  /*9be0*/  ISETP.GT.AND P5, PT, R4.reuse, RZ, P0 ;  /* 0x000000ff0400720c */ /* 0x040fe400007a4270 */
[----:B------:R-:W-:Y:S02]  /*9bf0*/  F2FP.F16.F32.PACK_AB R114, RZ, R114 ;  /* 0x00000072ff72723e */ /* 0x000fe400000000ff */
[----:B------:R-:W-:Y:S02]  /*9c00*/  F2FP.F16.F32.PACK_AB R115, RZ, R115 ;  /* 0x00000073ff73723e */ /* 0x000fe400000000ff */
        /* <DEDUP_REMOVED lines=58> */
[C---:B------:R-:W-:Y:S02]  /*9fb0*/  ISETP.GT.AND P1, PT, R4.reuse, 0x8, P2 ;  /* 0x000000080400780c */ /* 0x040fe40001724270 */
[----:B------:R-:W-:Y:S01]  /*9fc0*/  F2FP.F16.F32.PACK_AB R133, RZ, R133 ;  /* 0x00000085ff85723e */ /* 0x000fe200000000ff */
[----:B------:R-:W-:Y:S01]  /*9fd0*/  @P0 STG.E.U16 desc[UR50][R6.64+0x1a2], R131 ;  /* 0x0001a28306000986 */ /* 0x000fe2000c101532 */
[----:B------:R-:W-:-:S02]  /*9fe0*/  ISETP.GT.AND P2, PT, R4, 0x8, P3 ;  /* 0x000000080400780c */ /* 0x000fc40001f44270 */
[C---:B------:R-:W-:Y:S01]  /*9ff0*/  ISETP.GT.AND P3, PT, R0.reuse, 0xe0, PT ;  /* 0x000000e00000780c */ /* 0x040fe20003f64270 */
        /* <DEDUP_REMOVED lines=9> */
[----:B------:R-:W-:Y:S02]  /*a090*/  F2FP.F16.F32.PACK_AB R137, RZ, R137 ;  /* 0x00000089ff89723e */ /* 0x000fe400000000ff */
[C---:B------:R-:W-:Y:S01]  /*a0a0*/  ISETP.GT.AND P1, PT, R4.reuse, 0x8, P3 ;  /* 0x000000080400780c */ /* 0x040fe20001f24270 */
[----:B------:R-:W-:Y:S01]  /*a0b0*/  @P2 STG.E.U16 desc[UR50][R6.64+0x1b2], R135 ;  /* 0x0001b28706002986 */ /* 0x000fe2000c101532 */
[----:B------:R-:W-:Y:S02]  /*a0c0*/  ISETP.GT.AND P0, PT, R4, 0x8, P0 ;  /* 0x000000080400780c */ /* 0x000fe40000704270 */
[----:B------:R-:W-:Y:S01]  /*a0d0*/  F2FP.F16.F32.PACK_AB R138, RZ, R138 ;  /* 0x0000008aff8a723e */ /* 0x000fe200000000ff */
[----:B------:R-:W-:Y:S01]  /*a0e0*/  @P4 STG.E.U16 desc[UR50][R2.64+0x1c0], R136 ;  /* 0x0001c08802004986 */ /* 0x000fe2000c101532 */
[----:B------:R-:W-:-:S02]  /*a0f0*/  ISETP.GT.AND P4, PT, R0, 0xe8, PT ;  /* 0x000000e80000780c */ /* 0x000fc40003f84270 */
[----:B------:R-:W-:Y:S01]  /*a100*/  F2FP.F16.F32.PACK_AB R139, RZ, R139 ;  /* 0x0000008bff8b723e */ /* 0x000fe200000000ff */
[----:B------:R-:W-:Y:S01]  /*a110*/  @P5 STG.E.U16 desc[UR50][R2.64+0x1c2], R137 ;  /* 0x0001c28902005986 */ /* 0x000fe2000c101532 */
[----:B------:R-:W-:Y:S02]  /*a120*/  ISETP.GT.AND P5, PT, R0, 0xe9, PT ;  /* 0x000000e90000780c */ /* 0x000fe40003fa4270 */
[C---:B------:R-:W-:Y:S01]  /*a130*/  ISETP.GT.AND P2, PT, R4.reuse, RZ, P4 ;  /* 0x000000ff0400720c */ /* 0x040fe20002744270 */
[----:B------:R-:W-:Y:S01]  /*a140*/  @P1 STG.E.U16 desc[UR50][R6.64+0x1c0], R138 ;  /* 0x0001c08a06001986 */ /* 0x000fe2000c101532 */
[----:B------:R-:W-:Y:S02]  /*a150*/  ISETP.GT.AND P6, PT, R4, RZ, P5 ;  /* 0x000000ff0400720c */ /* 0x000fe40002fc4270 */
[----:B------:R-:W-:Y:S01]  /*a160*/  F2FP.F16.F32.PACK_AB R140, RZ, R140 ;  /* 0x0000008cff8c723e */ /* 0x000fe200000000ff */
[----:B------:R-:W-:Y:S01]  /*a170*/  @P0 STG.E.U16 desc[UR50][R6.64+0x1c2], R139 ;  /* 0x0001c28b06000986 */ /* 0x000fe2000c101532 */
[----:B------:R-:W-:-:S02]  /*a180*/  F2FP.F16.F32.PACK_AB R141, RZ, R141 ;  /* 0x0000008dff8d723e */ /* 0x000fc400000000ff */
[----:B------:R-:W-:Y:S02]  /*a190*/  ISETP.GT.AND P4, PT, R4, 0x8, P4 ;  /* 0x000000080400780c */ /* 0x000fe40002784270 */
[C---:B------:R-:W-:Y:S02]  /*a1a0*/  ISETP.GT.AND P3, PT, R0.reuse, 0xf0, PT ;  /* 0x000000f00000780c */ /* 0x040fe40003f64270 */
[----:B------:R-:W-:Y:S01]  /*a1b0*/  F2FP.F16.F32.PACK_AB R142, RZ, R142 ;  /* 0x0000008eff8e723e */ /* 0x000fe200000000ff */
[----:B------:R-:W-:Y:S01]  /*a1c0*/  @P2 STG.E.U16 desc[UR50][R2.64+0x1d0], R140 ;  /* 0x0001d08c02002986 */ /* 0x000fe2000c101532 */
[----:B------:R-:W-:Y:S02]  /*a1d0*/  ISETP.GT.AND P2, PT, R0, 0xf1, PT ;  /* 0x000000f10000780c */ /* 0x000fe40003f44270 */
[----:B------:R-:W-:Y:S01]  /*a1e0*/  F2FP.F16.F32.PACK_AB R143, RZ, R143 ;  /* 0x0000008fff8f723e */ /* 0x000fe200000000ff */
[----:B------:R-:W-:Y:S01]  /*a1f0*/  @P6 STG.E.U16 desc[UR50][R2.64+0x1d2], R141 ;  /* 0x0001d28d02006986 */ /* 0x000fe2000c101532 */
[----:B------:R-:W-:-:S02]  /*a200*/  ISETP.GT.AND P6, PT, R4, 0x8, P5 ;  /* 0x000000080400780c */ /* 0x000fc40002fc4270 */
[C---:B------:R-:W-:Y:S01]  /*a210*/  ISETP.GT.AND P5, PT, R4.reuse, RZ, P3 ;  /* 0x000000ff0400720c */ /* 0x040fe20001fa4270 */
[----:B------:R-:W-:Y:S01]  /*a220*/  @P4 STG.E.U16 desc[UR50][R6.64+0x1d0], R142 ;  /* 0x0001d08e06004986 */ /* 0x000fe2000c101532 */
[C---:B------:R-:W-:Y:S02]  /*a230*/  ISETP.GT.AND P3, PT, R4.reuse, 0x8, P3 ;  /* 0x000000080400780c */ /* 0x040fe40001f64270 */
[C---:B------:R-:W-:Y:S02]  /*a240*/  ISETP.GT.AND P4, PT, R4.reuse, RZ, P2 ;  /* 0x000000ff0400720c */ /* 0x040fe40001784270 */
[----:B------:R-:W-:Y:S02]  /*a250*/  F2FP.F16.F32.PACK_AB R144, RZ, R144 ;  /* 0x00000090ff90723e */ /* 0x000fe400000000ff */
[----:B------:R-:W-:Y:S02]  /*a260*/  ISETP.GT.AND P2, PT, R4, 0x8, P2 ;  /* 0x000000080400780c */ /* 0x000fe40001744270 */
[C---:B------:R-:W-:Y:S01]  /*a270*/  ISETP.GT.AND P0, PT, R0.reuse, 0xf9, PT ;  /* 0x000000f90000780c */ /* 0x040fe20003f04270 */
[----:B------:R-:W-:Y:S01]  /*a280*/  @P6 STG.E.U16 desc[UR50][R6.64+0x1d2], R143 ;  /* 0x0001d28f06006986 */ /* 0x000fe2000c101532 */
[----:B------:R-:W-:-:S02]  /*a290*/  ISETP.GT.AND P1, PT, R0, 0xf8, PT ;  /* 0x000000f80000780c */ /* 0x000fc40003f24270 */
[----:B------:R-:W-:Y:S01]  /*a2a0*/  F2FP.F16.F32.PACK_AB R145, RZ, R145 ;  /* 0x00000091ff91723e */ /* 0x000fe200000000ff */
[----:B------:R-:W-:Y:S01]  /*a2b0*/  @P5 STG.E.U16 desc[UR50][R2.64+0x1e0], R144 ;  /* 0x0001e09002005986 */ /* 0x000fe2000c101532 */
[C---:B------:R-:W-:Y:S01]  /*a2c0*/  ISETP.GT.AND P6, PT, R4.reuse, RZ, P1 ;  /* 0x000000ff0400720c */ /* 0x040fe20000fc4270 */
[----:B------:R-:W-:Y:S01]  /*a2d0*/  @P3 IMAD.MOV.U32 R5, RZ, RZ, R7 ;  /* 0x000000ffff053224 */ /* 0x000fe200078e0007 */
[C---:B------:R-:W-:Y:S01]  /*a2e0*/  ISETP.GT.AND P5, PT, R4.reuse, RZ, P0 ;  /* 0x000000ff0400720c */ /* 0x040fe200007a4270 */
[----:B------:R-:W-:Y:S01]  /*a2f0*/  @P4 STG.E.U16 desc[UR50][R2.64+0x1e2], R145 ;  /* 0x0001e29102004986 */ /* 0x000fe2000c101532 */
[C---:B------:R-:W-:Y:S02]  /*a300*/  ISETP.GT.AND P1, PT, R4.reuse, 0x8, P1 ;  /* 0x000000080400780c */ /* 0x040fe40000f24270 */
[----:B------:R-:W-:Y:S01]  /*a310*/  ISETP.GT.AND P0, PT, R4, 0x8, P0 ;  /* 0x000000080400780c */ /* 0x000fe20000704270 */
[----:B------:R-:W-:Y:S01]  /*a320*/  @P3 IMAD.MOV.U32 R4, RZ, RZ, R6 ;  /* 0x000000ffff043224 */ /* 0x000fe200078e0006 */
[----:B------:R-:W-:-:S02]  /*a330*/  F2FP.F16.F32.PACK_AB R146, RZ, R146 ;  /* 0x00000092ff92723e */ /* 0x000fc400000000ff */
[----:B------:R-:W-:Y:S02]  /*a340*/  F2FP.F16.F32.PACK_AB R147, RZ, R147 ;  /* 0x00000093ff93723e */ /* 0x000fe400000000ff */
[----:B------:R-:W-:Y:S01]  /*a350*/  F2FP.F16.F32.PACK_AB R148, RZ, R148 ;  /* 0x00000094ff94723e */ /* 0x000fe200000000ff */
[----:B------:R0:W-:Y:S01]  /*a360*/  @P3 STG.E.U16 desc[UR50][R4.64+0x1e0], R146 ;  /* 0x0001e09204003986 */ /* 0x0001e2000c101532 */
[----:B------:R-:W-:Y:S02]  /*a370*/  F2FP.F16.F32.PACK_AB R149, RZ, R149 ;  /* 0x00000095ff95723e */ /* 0x000fe400000000ff */
[----:B------:R-:W-:Y:S02]  /*a380*/  F2FP.F16.F32.PACK_AB R150, RZ, R150 ;  /* 0x00000096ff96723e */ /* 0x000fe400000000ff */
[----:B------:R-:W-:Y:S01]  /*a390*/  F2FP.F16.F32.PACK_AB R151, RZ, R151 ;  /* 0x00000097ff97723e */ /* 0x000fe200000000ff */
[----:B0-----:R-:W-:Y:S02]  /*a3a0*/  @P2 IMAD.MOV.U32 R4, RZ, RZ, R6 ;  /* 0x000000ffff042224 */ /* 0x001fe400078e0006 */
[----:B------:R-:W-:-:S05]  /*a3b0*/  @P2 IMAD.MOV.U32 R5, RZ, RZ, R7 ;  /* 0x000000ffff052224 */ /* 0x000fca00078e0007 */
[----:B------:R-:W-:Y:S04]  /*a3c0*/  @P2 STG.E.U16 desc[UR50][R4.64+0x1e2], R147 ;  /* 0x0001e29304002986 */ /* 0x000fe8000c101532 */
[----:B------:R-:W-:Y:S04]  /*a3d0*/  @P6 STG.E.U16 desc[UR50][R2.64+0x1f0], R148 ;  /* 0x0001f09402006986 */ /* 0x000fe8000c101532 */
[----:B------:R0:W-:Y:S02]  /*a3e0*/  @P5 STG.E.U16 desc[UR50][R2.64+0x1f2], R149 ;  /* 0x0001f29502005986 */ /* 0x0001e4000c101532 */
[----:B0-----:R-:W-:-:S02]  /*a3f0*/  @P1 IMAD.MOV.U32 R2, RZ, RZ, R6 ;  /* 0x000000ffff021224 */ /* 0x001fc400078e0006 */
[----:B------:R-:W-:-:S05]  /*a400*/  @P1 IMAD.MOV.U32 R3, RZ, RZ, R7 ;  /* 0x000000ffff031224 */ /* 0x000fca00078e0007 */
[----:B------:R0:W-:Y:S04]  /*a410*/  @P1 STG.E.U16 desc[UR50][R2.64+0x1f0], R150 ;  /* 0x0001f09602001986 */ /* 0x0001e8000c101532 */
[----:B------:R0:W-:Y:S02]  /*a420*/  @P0 STG.E.U16 desc[UR50][R6.64+0x1f2], R151 ;  /* 0x0001f29706000986 */ /* 0x0001e4000c101532 */
.L_x_289:
[----:B------:R-:W-:Y:S05]  /*a430*/  BSYNC B0 ;  /* 0x0000000000007941 */ /* 0x000fea0003800000 */
.L_x_35:
[----:B0-----:R-:W-:Y:S01]  /*a440*/  IMAD.U32 R2, RZ, RZ, UR38 ;  /* 0x00000026ff027e24 */ /* 0x001fe2000f8e00ff */
[----:B------:R-:W-:Y:S01]  /*a450*/  ULDC.64 UR4, c[0x0][0x650] ;  /* 0x0001940000047ab9 */ /* 0x000fe20000000a00 */
[----:B------:R-:W-:Y:S01]  /*a460*/  IMAD.U32 R0, RZ, RZ, UR41 ;  /* 0x00000029ff007e24 */ /* 0x000fe2000f8e00ff */
[----:B------:R0:W-:Y:S01]  /*a470*/  SYNCS.ARRIVE.TRANS64.A1T0 RZ, [R160+UR46], RZ ;  /* 0x000000ffa0ff79a7 */ /* 0x0001e2000810002e */
[----:B------:R-:W-:Y:S01]  /*a480*/  IMAD.U32 R3, RZ, RZ, UR39 ;  /* 0x00000027ff037e24 */ /* 0x000fe2000f8e00ff */
[C---:B------:R-:W-:Y:S01]  /*a490*/  LEA R16, P0, R2.reuse, R16, 0x1 ;  /* 0x0000001002107211 */ /* 0x040fe200078008ff */
[----:B-----5:R-:W-:Y:S02]  /*a4a0*/  IMAD.MOV.U32 R18, RZ, RZ, -0x1 ;  /* 0xffffffffff127424 */ /* 0x020fe400078e00ff */
[----:B------:R-:W-:Y:S01]  /*a4b0*/  IMAD.MOV.U32 R19, RZ, RZ, -0x1 ;  /* 0xffffffffff137424 */ /* 0x000fe200078e00ff */
[----:B------:R-:W-:Y:S01]  /*a4c0*/  LEA.HI.X R17, R2, R17, R0, 0x1, P0 ;  /* 0x0000001102117211 */ /* 0x000fe200000f0c00 */
[----:B------:R-:W-:Y:S01]  /*a4d0*/  IMAD.MOV.U32 R2, RZ, RZ, -0x1 ;  /* 0xffffffffff027424 */ /* 0x000fe200078e00ff */
[----:B------:R-:W-:-:S02]  /*a4e0*/  ISETP.GE.U32.AND P0, PT, R16, UR4, PT ;  /* 0x0000000410007c0c */ /* 0x000fc4000bf06070 */
[----:B------:R-:W-:Y:S02]  /*a4f0*/  PRMT R0, RZ, 0x7610, R0 ;  /* 0x00007610ff007816 */ /* 0x000fe40000000000 */
[----:B------:R-:W-:-:S13]  /*a500*/  ISETP.GE.U32.AND.EX P0, PT, R17, UR5, PT, P0 ;  /* 0x0000000511007c0c */ /* 0x000fda000bf06100 */
[----:B0-----:R-:W-:Y:S05]  /*a510*/  @P0 BRA `(.L_x_290) ;  /* 0x00000004008c0947 */ /* 0x001fea0003800000 */
[----:B------:R-:W0:Y:S01]  /*a520*/  S2UR UR7, SR_CTAID.X ;  /* 0x00000000000779c3 */ /* 0x000e220000002500 */
[----:B------:R-:W-:Y:S01]  /*a530*/  ULDC.64 UR4, c[0x0][0x628] ;  /* 0x00018a0000047ab9 */ /* 0x000fe20000000a00 */
[----:B------:R-:W-:Y:S01]  /*a540*/  ULDC UR6, c[0x0][0x150] ;  /* 0x0000540000067ab9 */ /* 0x000fe20000000800 */
[----:B------:R-:W-:Y:S01]  /*a550*/  ISETP.NE.U32.AND P0, PT, RZ, UR4, PT ;  /* 0x00000004ff007c0c */ /* 0x000fe2000bf05070 */
[----:B------:R-:W-:Y:S01]  /*a560*/  ULDC UR15, c[0x0][0x630] ;  /* 0x00018c00000f7ab9 */ /* 0x000fe20000000800 */
[C---:B------:R-:W-:Y:S01]  /*a570*/  R2UR UR16, R16.reuse ;  /* 0x00000000101072ca */ /* 0x040fe200000e0000 */
[----:B------:R-:W-:Y:S01]  /*a580*/  ULDC UR18, c[0x0][0x154] ;  /* 0x0000550000127ab9 */ /* 0x000fe20000000800 */
[----:B------:R-:W-:Y:S01]  /*a590*/  ISETP.NE.AND.EX P0, PT, RZ, UR5, PT, P0 ;  /* 0x00000005ff007c0c */ /* 0x000fe2000bf05300 */
[----:B------:R-:W1:Y:S01]  /*a5a0*/  S2UR UR19, SR_CTAID.Y ;  /* 0x00000000001379c3 */ /* 0x000e620000002600 */
[----:B------:R-:W-:Y:S02]  /*a5b0*/  R2UR UR17, R17 ;  /* 0x00000000111172ca */ /* 0x000fe400000e0000 */
[----:B------:R-:W-:-:S02]  /*a5c0*/  R2UR UR12, R16 ;  /* 0x00000000100c72ca */ /* 0x000fc400000e0000 */
[----:B------:R-:W-:Y:S02]  /*a5d0*/  R2UR UR13, R17 ;  /* 0x00000000110d72ca */ /* 0x000fe400000e0000 */
[----:B0-----:R-:W-:-:S05]  /*a5e0*/  I2FP.F32.U32 R0, UR7 ;  /* 0x0000000700007c45 */ /* 0x001fca0008201000 */
[----:B------:R-:W-:-:S04]  /*a5f0*/  FMUL R0, R0, UR6 ;  /* 0x0000000600007c20 */ /* 0x000fc80008400000 */
[----:B------:R0:W0:Y:S01]  /*a600*/  F2I.U32.TRUNC.NTZ R2, R0 ;  /* 0x0000000000027305 */ /* 0x000022000020f000 */
[----:B-1----:R-:W-:Y:S05]  /*a610*/  @!P0 BRA `(.L_x_291) ;  /* 0x0000000000308947 */ /* 0x002fea0003800000 */
        /* <DEDUP_REMOVED lines=12> */
.L_x_291:
[----:B------:R-:W-:Y:S01]  /*a6e0*/  USHF.R.U64 UR6, UR12, UR15, UR13 ;  /* 0x0000000f0c067299 */ /* 0x000fe2000800120d */
[----:B0-----:R-:W-:Y:S01]  /*a6f0*/  I2FP.F32.U32 R0, UR19 ;  /* 0x0000001300007c45 */ /* 0x001fe20008201000 */
[----:B------:R-:W-:Y:S01]  /*a700*/  USHF.R.U32.HI UR4, URZ, UR15, UR13 ;  /* 0x0000000f3f047299 */ /* 0x000fe2000801160d */
[----:B------:R-:W-:Y:S01]  /*a710*/  R2UR UR14, R2 ;  /* 0x00000000020e72ca */ /* 0x000fe200000e0000 */
[----:B------:R-:W-:Y:S02]  /*a720*/  UIADD3 UR9, UP0, URZ, -UR6, URZ ;  /* 0x800000063f097290 */ /* 0x000fe4000ff1e03f */
[----:B------:R-:W-:Y:S01]  /*a730*/  FMUL R0, R0, UR18 ;  /* 0x0000001200007c20 */ /* 0x000fe20008400000 */
[----:B------:R-:W-:Y:S01]  /*a740*/  ULDC.64 UR12, c[0x0][0x620] ;  /* 0x00018800000c7ab9 */ /* 0x000fe20000000a00 */
[----:B------:R-:W-:Y:S01]  /*a750*/  UIADD3.X UR4, URZ, ~UR4, URZ, UP0, !UPT ;  /* 0x800000043f047290 */ /* 0x000fe200087fe43f */
[----:B------:R-:W-:Y:S01]  /*a760*/  UMOV UR10, UR16 ;  /* 0x00000010000a7c82 */ /* 0x000fe20008000000 */
[----:B------:R-:W-:-:S02]  /*a770*/  UMOV UR11, UR17 ;  /* 0x00000011000b7c82 */ /* 0x000fc40008000000 */
[----:B------:R-:W0:Y:S01]  /*a780*/  F2I.U32.TRUNC.NTZ R0, R0 ;  /* 0x0000000000007305 */ /* 0x000e22000020f000 */
[----:B------:R-:W-:Y:S02]  /*a790*/  UIMAD UR4, UR4, UR12, URZ ;  /* 0x0000000c040472a4 */ /* 0x000fe4000f8e023f */
[----:B------:R-:W-:Y:S02]  /*a7a0*/  UIMAD.WIDE.U32 UR10, UR9, UR12, UR10 ;  /* 0x0000000c090a72a5 */ /* 0x000fe4000f8e000a */
[----:B------:R-:W-:Y:S01]  /*a7b0*/  UIMAD UR9, UR9, UR13, UR4 ;  /* 0x0000000d090972a4 */ /* 0x000fe2000f8e0204 */
[----:B------:R-:W-:Y:S01]  /*a7c0*/  ULDC UR22, c[0x0][0x658] ;  /* 0x0001960000167ab9 */ /* 0x000fe20000000800 */
[----:B------:R-:W-:Y:S02]  /*a7d0*/  UMOV UR12, 0xffffffff ;  /* 0xffffffff000c7882 */ /* 0x000fe40000000000 */
[----:B------:R-:W-:Y:S01]  /*a7e0*/  UIADD3 UR11, UR11, UR9, URZ ;  /* 0x000000090b0b7290 */ /* 0x000fe2000fffe03f */
[----:B------:R-:W-:Y:S01]  /*a7f0*/  ULDC UR13, c[0x0][0x618] ;  /* 0x00018600000d7ab9 */ /* 0x000fe20000000800 */
[----:B------:R-:W-:Y:S01]  /*a800*/  ULDC.64 UR4, c[0x0][0x640] ;  /* 0x0001900000047ab9 */ /* 0x000fe20000000a00 */
[----:B------:R-:W-:Y:S01]  /*a810*/  USHF.L.U32 UR18, UR12, UR22, URZ ;  /* 0x000000160c127299 */ /* 0x000fe2000800063f */
[----:B------:R-:W-:Y:S01]  /*a820*/  ISETP.NE.U32.AND P0, PT, RZ, UR4, PT ;  /* 0x00000004ff007c0c */ /* 0x000fe2000bf05070 */
[----:B------:R-:W-:Y:S01]  /*a830*/  USHF.R.U64 UR12, UR10, UR13, UR11 ;  /* 0x0000000d0a0c7299 */ /* 0x000fe2000800120b */
[----:B0-----:R-:W-:Y:S01]  /*a840*/  R2UR UR16, R0 ;  /* 0x00000000001072ca */ /* 0x001fe200000e0000 */
[----:B------:R-:W-:Y:S01]  /*a850*/  USHF.R.U32.HI UR10, URZ, UR13, UR11 ;  /* 0x0000000d3f0a7299 */ /* 0x000fe2000801160b */
[----:B------:R-:W-:Y:S01]  /*a860*/  ISETP.NE.AND.EX P0, PT, RZ, UR5, PT, P0 ;  /* 0x00000005ff007c0c */ /* 0x000fe2000bf05300 */
[----:B------:R-:W-:Y:S01]  /*a870*/  ULDC UR17, c[0x0][0x608] ;  /* 0x0001820000117ab9 */ /* 0x000fe20000000800 */
[----:B------:R-:W-:-:S02]  /*a880*/  ULOP3.LUT UR23, URZ, UR18, URZ, 0x33, !UPT ;  /* 0x000000123f177292 */ /* 0x000fc4000f8e333f */
[----:B------:R-:W-:Y:S02]  /*a890*/  USHF.R.U64 UR18, UR12, UR17, UR10 ;  /* 0x000000110c127299 */ /* 0x000fe4000800120a */
[----:B------:R-:W-:Y:S01]  /*a8a0*/  USHF.R.U32.HI UR10, URZ, UR17, UR10 ;  /* 0x000000113f0a7299 */ /* 0x000fe2000801160a */
[----:B------:R-:W-:Y:S01]  /*a8b0*/  UMOV UR20, 0x1 ;  /* 0x0000000100147882 */ /* 0x000fe20000000000 */
[----:B------:R-:W-:Y:S02]  /*a8c0*/  UIADD3 UR14, -UR14, URZ, URZ ;  /* 0x0000003f0e0e7290 */ /* 0x000fe4000fffe13f */
[----:B------:R-:W-:Y:S02]  /*a8d0*/  USHF.L.U32 UR13, UR20, UR22, URZ ;  /* 0x00000016140d7299 */ /* 0x000fe4000800063f */
[----:B------:R-:W-:Y:S01]  /*a8e0*/  USHF.R.U64 UR20, UR18, UR22, UR10 ;  /* 0x0000001612147299 */ /* 0x000fe2000800120a */
[----:B------:R-:W-:Y:S01]  /*a8f0*/  ULDC UR15, c[0x0][0x144] ;  /* 0x00005100000f7ab9 */ /* 0x000fe20000000800 */
[----:B------:R-:W-:Y:S01]  /*a900*/  ULDC UR8, c[0x0][0x600] ;  /* 0x0001800000087ab9 */ /* 0x000fe20000000800 */
[----:B------:R-:W-:-:S02]  /*a910*/  UIADD3 UR21, -UR16, URZ, URZ ;  /* 0x0000003f10157290 */ /* 0x000fc4000fffe13f */
[----:B------:R-:W-:Y:S02]  /*a920*/  USHF.R.U32.HI UR17, URZ, UR22, UR10 ;  /* 0x000000163f117299 */ /* 0x000fe4000801160a */
[----:B------:R-:W-:Y:S02]  /*a930*/  UIADD3 UR9, UR8, -0x1, URZ ;  /* 0xffffffff08097890 */ /* 0x000fe4000fffe03f */
[----:B------:R-:W-:Y:S01]  /*a940*/  UIMAD UR22, UR15, UR14, UR7 ;  /* 0x0000000e0f1672a4 */ /* 0x000fe2000f8e0207 */
[----:B------:R-:W-:Y:S01]  /*a950*/  ULDC UR26, c[0x0][0x148] ;  /* 0x00005200001a7ab9 */ /* 0x000fe20000000800 */
[----:B------:R-:W-:Y:S01]  /*a960*/  ULDC UR24, c[0x0][0x648] ;  /* 0x0001920000187ab9 */ /* 0x000fe20000000800 */
[----:B------:R-:W-:Y:S01]  /*a970*/  ULDC UR25, c[0x0][0x638] ;  /* 0x00018e0000197ab9 */ /* 0x000fe20000000800 */
        /* <DEDUP_REMOVED lines=12> */
.L_x_292:
[----:B------:R-:W-:Y:S01]  /*aa40*/  UISETP.NE.AND UP0, UPT, UR40, URZ, UPT ;  /* 0x0000003f2800728c */ /* 0x000fe2000bf05270 */
[----:B------:R-:W-:Y:S01]  /*aa50*/  IMAD.MOV.U32 R0, RZ, RZ, 0x1 ;  /* 0x00000001ff007424 */ /* 0x000fe200078e00ff */
[----:B------:R-:W-:Y:S01]  /*aa60*/  USHF.R.U64 UR4, UR16, UR24, UR17 ;  /* 0x0000001810047299 */ /* 0x000fe20008001211 */
[----:B------:R-:W-:Y:S01]  /*aa70*/  IMAD.U32 R19, RZ, RZ, UR6 ;  /* 0x00000006ff137e24 */ /* 0x000fe2000f8e00ff */
[----:B------:R-:W-:Y:S02]  /*aa80*/  ULOP3.LUT UR18, UR18, UR23, URZ, 0xc0, !UPT ;  /* 0x0000001712127292 */ /* 0x000fe4000f8ec03f */
[----:B------:R-:W-:Y:S02]  /*aa90*/  UIADD3 UR5, -UR4, URZ, URZ ;  /* 0x0000003f04057290 */ /* 0x000fe4000fffe13f */
[----:B------:R-:W-:Y:S02]  /*aaa0*/  ULOP3.LUT UR9, UR12, UR9, URZ, 0xc0, !UPT ;  /* 0x000000090c097292 */ /* 0x000fe4000f8ec03f */
[----:B------:R-:W-:-:S02]  /*aab0*/  UIMAD UR4, UR13, UR4, UR18 ;  /* 0x000000040d0472a4 */ /* 0x000fc4000f8e0212 */
[----:B------:R-:W-:Y:S02]  /*aac0*/  @UP0 UIMAD UR22, UR26, UR21, UR19 ;  /* 0x000000151a1602a4 */ /* 0x000fe4000f8e0213 */
[----:B------:R-:W-:Y:S01]  /*aad0*/  UIMAD UR5, UR5, UR25, UR20 ;  /* 0x00000019050572a4 */ /* 0x000fe2000f8e0214 */
[----:B------:R-:W-:Y:S02]  /*aae0*/  ULDC UR7, c[0x0][0x610] ;  /* 0x0001840000077ab9 */ /* 0x000fe40000000800 */
[----:B------:R-:W-:Y:S02]  /*aaf0*/  UIMAD UR4, UR4, UR7, UR22 ;  /* 0x00000007040472a4 */ /* 0x000fe4000f8e0216 */
[----:B------:R-:W-:-:S04]  /*ab00*/  UIMAD UR5, UR5, UR8, UR9 ;  /* 0x00000008050572a4 */ /* 0x000fc8000f8e0209 */
[----:B------:R-:W-:Y:S02]  /*ab10*/  USEL UR7, UR5, UR4, !UP0 ;  /* 0x0000000405077287 */ /* 0x000fe4000c000000 */
[----:B------:R-:W-:-:S04]  /*ab20*/  USEL UR4, UR4, UR5, !UP0 ;  /* 0x0000000504047287 */ /* 0x000fc8000c000000 */
[----:B------:R-:W-:Y:S02]  /*ab30*/  IMAD.U32 R2, RZ, RZ, UR7 ;  /* 0x00000007ff027e24 */ /* 0x000fe4000f8e00ff */
[----:B------:R-:W-:-:S07]  /*ab40*/  IMAD.U32 R18, RZ, RZ, UR4 ;  /* 0x00000004ff127e24 */ /* 0x000fce000f8e00ff */
.L_x_290:
[----:B------:R-:W-:Y:S02]  /*ab50*/  LOP3.LUT P0, RZ, R0, 0xff, RZ, 0xc0, !PT ;  /* 0x000000ff00ff7812 */ /* 0x000fe4000780c0ff */
[----:B------:R-:W-:-:S11]  /*ab60*/  LOP3.LUT R170, R170, 0x1, RZ, 0x3c, !PT ;  /* 0x00000001aaaa7812 */ /* 0x000fd600078e3cff */
[----:B------:R-:W-:Y:S05]  /*ab70*/  @P0 BRA `(.L_x_293) ;  /* 0xffffff6800f00947 */ /* 0x000fea000383ffff */
[----:B------:R-:W-:Y:S05]  /*ab80*/  EXIT ;  /* 0x000000000000794d */ /* 0x000fea0003800000 */
.L_x_16:
[----:B------:R-:W-:-:S08]  /*ab90*/  ISETP.NE.AND P0, PT, RZ, UR6, PT ;  /* 0x00000006ff007c0c */ /* 0x000fd0000bf05270 */
[----:B-----5:R-:W0:-:S00]  /*aba0*/  USETMAXREG.DEALLOC.CTAPOOL 0x28 ;  /* 0x00000028000079c8 */ /* 0x020e0000080e0500 */
[----:B------:R-:W-:Y:S05]  /*abb0*/  @P0 EXIT ;  /* 0x000000000000094d */ /* 0x000fea0003800000 */
[----:B0-----:R-:W-:Y:S01]  /*abc0*/  LOP3.LUT P0, RZ, R0, 0xff, RZ, 0xc0, !PT ;  /* 0x000000ff00ff7812 */ /* 0x001fe2000780c0ff */
[----:B------:R-:W-:Y:S02]  /*abd0*/  IMAD.MOV.U32 R0, RZ, RZ, 0x1 ;  /* 0x00000001ff007424 */ /* 0x000fe400078e00ff */
[----:B------:R-:W-:-:S10]  /*abe0*/  IMAD.MOV.U32 R8, RZ, RZ, RZ ;  /* 0x000000ffff087224 */ /* 0x000fd400078e00ff */
[----:B------:R-:W-:Y:S05]  /*abf0*/  @!P0 BRA `(.L_x_294) ;  /* 0x0000000c00608947 */ /* 0x000fea0003800000 */
[----:B------:R-:W0:Y:S01]  /*ac00*/  S2R R9, SR_CgaCtaId ;  /* 0x0000000000097919 */ /* 0x000e220000008800 */
[----:B------:R-:W-:Y:S01]  /*ac10*/  LOP3.LUT P0, RZ, R3, 0x1f, RZ, 0xc0, !PT ;  /* 0x0000001f03ff7812 */ /* 0x000fe2000780c0ff */
[----:B------:R-:W-:Y:S01]  /*ac20*/  ULDC UR5, c[0x0][0x658] ;  /* 0x0001960000057ab9 */ /* 0x000fe20000000800 */
[----:B------:R-:W-:Y:S01]  /*ac30*/  UMOV UR6, 0xffffffff ;  /* 0xffffffff00067882 */ /* 0x000fe20000000000 */
[----:B------:R-:W-:Y:S01]  /*ac40*/  BSSY B0, `(.L_x_294) ;  /* 0x00000d3000007945 */ /* 0x000fe20003800000 */
[----:B------:R-:W-:Y:S01]  /*ac50*/  USHF.L.U32 UR6, UR6, UR5, URZ ;  /* 0x0000000506067299 */ /* 0x000fe2000800063f */
[C---:B------:R-:W-:Y:S01]  /*ac60*/  ISETP.NE.AND P3, PT, R4.reuse, RZ, PT ;  /* 0x000000ff0400720c */ /* 0x040fe20003f65270 */
[----:B------:R-:W-:Y:S01]  /*ac70*/  IMAD.MOV.U32 R10, RZ, RZ, 0x1 ;  /* 0x00000001ff0a7424 */ /* 0x000fe200078e00ff */
[----:B------:R-:W-:Y:S01]  /*ac80*/  ISETP.NE.OR P0, PT, R4, RZ, !P0 ;  /* 0x000000ff0400720c */ /* 0x000fe20004705670 */
[----:B------:R-:W-:Y:S01]  /*ac90*/  IMAD.MOV.U32 R0, RZ, RZ, 0x1 ;  /* 0x00000001ff007424 */ /* 0x000fe200078e00ff */
[----:B------:R-:W-:Y:S01]  /*aca0*/  ULDC UR4, c[0x0][0x600] ;  /* 0x0001800000047ab9 */ /* 0x000fe20000000800 */
[----:B------:R-:W-:Y:S01]  /*acb0*/  IMAD.MOV.U32 R8, RZ, RZ, RZ ;  /* 0x000000ffff087224 */ /* 0x000fe200078e00ff */
[----:B------:R-:W-:Y:S01]  /*acc0*/  UMOV UR7, 0x1 ;  /* 0x0000000100077882 */ /* 0x000fe20000000000 */
[----:B------:R-:W-:-:S02]  /*acd0*/  UIADD3 UR21, UR37, 0x1, URZ ;  /* 0x0000000125157890 */ /* 0x000fc4000fffe03f */
[----:B------:R-:W-:Y:S02]  /*ace0*/  ULOP3.LUT UR13, UR42, 0x2, URZ, 0xfc, !UPT ;  /* 0x000000022a0d7892 */ /* 0x000fe4000f8efc3f */
[----:B------:R-:W-:Y:S02]  /*acf0*/  UIADD3 UR4, UR4, -0x1, URZ ;  /* 0xffffffff04047890 */ /* 0x000fe4000fffe03f */
[----:B------:R-:W-:Y:S02]  /*ad00*/  USHF.L.U32 UR5, UR7, UR5, URZ ;  /* 0x0000000507057299 */ /* 0x000fe4000800063f */
[----:B------:R-:W-:Y:S01]  /*ad10*/  ULOP3.LUT UR6, URZ, UR6, URZ, 0x33, !UPT ;  /* 0x000000063f067292 */ /* 0x000fe2000f8e333f */
[----:B------:R-:W-:Y:S01]  /*ad20*/  ULDC.64 UR30, c[0x0][0x198] ;  /* 0x00006600001e7ab9 */ /* 0x000fe20000000a00 */
[C---:B0-----:R-:W-:Y:S02]  /*ad30*/  IMAD.SHL.U32 R11, R9.reuse, 0x80, RZ ;  /* 0x00000080090b7824 */ /* 0x041fe400078e00ff */
[----:B------:R-:W-:-:S03]  /*ad40*/  IMAD.SHL.U32 R9, R9, 0x2000, RZ ;  /* 0x0000200009097824 */ /* 0x000fc600078e00ff */
[----:B------:R-:W-:Y:S02]  /*ad50*/  LOP3.LUT R11, R11, 0x80, RZ, 0xc0, !PT ;  /* 0x000000800b0b7812 */ /* 0x000fe400078ec0ff */
[----:B------:R-:W-:-:S07]  /*ad60*/  LOP3.LUT R9, R9, 0x2000, RZ, 0xc0, !PT ;  /* 0x0000200009097812 */ /* 0x000fce00078ec0ff */
.L_x_306:
[----:B------:R-:W-:-:S03]  /*ad70*/  UMOV UR7, 0xffffffff ;  /* 0xffffffff00077882 */ /* 0x000fc60000000000 */
[----:B------:R-:W-:Y:S05]  /*ad80*/  BRA.DIV UR7, `(.L_x_295) ;  /* 0x0000000e07cc7947 */ /* 0x000fea000b800000 */
[----:B------:R-:W-:-:S13]  /*ad90*/  ELECT P6, URZ, PT ;  /* 0x00000000003f782f */ /* 0x000fda00038c0000 */
.L_x_317:
[----:B------:R-:W0:Y:S01]  /*ada0*/  LDC R3, c[0x0][0x28c] ;  /* 0x0000a300ff037b82 */ /* 0x000e220000000800 */
[----:B------:R-:W-:Y:S01]  /*adb0*/  BSSY B1, `(.L_x_296) ;  /* 0x0000046000017945 */ /* 0x000fe20003800000 */
[----:B0-----:R-:W-:-:S13]  /*adc0*/  ISETP.LT.OR P6, PT, R3, 0x1, !P6 ;  /* 0x000000010300780c */ /* 0x001fda00077c1670 */
[----:B------:R-:W-:Y:S05]  /*add0*/  @P6 BRA `(.L_x_297) ;  /* 0x00000004000c6947 */ /* 0x000fea0003800000 */
[----:B------:R-:W-:Y:S02]  /*ade0*/  IMAD R6, R2, 0x100, R11 ;  /* 0x0000010002067824 */ /* 0x000fe400078e020b */
[----:B------:R-:W-:Y:S02]  /*adf0*/  IMAD.SHL.U32 R18, R18, 0x40, RZ ;  /* 0x0000004012127824 */ /* 0x000fe400078e00ff */
[----:B------:R-:W-:Y:S02]  /*ae00*/  IMAD.MOV.U32 R13, RZ, RZ, RZ ;  /* 0x000000ffff0d7224 */ /* 0x000fe400078e00ff */
[----:B------:R-:W-:Y:S02]  /*ae10*/  IMAD.U32 R14, RZ, RZ, UR21 ;  /* 0x00000015ff0e7e24 */ /* 0x000fe4000f8e00ff */
[----:B------:R-:W-:Y:S02]  /*ae20*/  IMAD.MOV.U32 R2, RZ, RZ, R0 ;  /* 0x000000ffff027224 */ /* 0x000fe400078e0000 */
[----:B------:R-:W-:-:S07]  /*ae30*/  IMAD.MOV.U32 R4, RZ, RZ, R8 ;  /* 0x000000ffff047224 */ /* 0x000fce00078e0008 */
.L_x_301:
[----:B------:R-:W0:Y:S01]  /*ae40*/  S2R R12, SR_CgaCtaId ;  /* 0x00000000000c7919 */ /* 0x000e220000008800 */
[----:B------:R-:W-:Y:S01]  /*ae50*/  MOV R3, 0x400 ;  /* 0x0000040000037802 */ /* 0x000fe20000000f00 */
[----:B------:R-:W1:Y:S03]  /*ae60*/  @!P3 LDC R5, c[0x0][0x500] ;  /* 0x00014000ff05bb82 */ /* 0x000e660000000800 */
[----:B0-----:R-:W-:Y:S02]  /*ae70*/  LEA R7, R12, R3, 0x18 ;  /* 0x000000030c077211 */ /* 0x001fe400078ec0ff */
[----:B------:R-:W-:-:S03]  /*ae80*/  SHF.L.U32 R3, R2, 0x1f, RZ ;  /* 0x0000001f02037819 */ /* 0x000fc600000006ff */
[----:B------:R-:W-:-:S04]  /*ae90*/  IMAD R12, R4, 0x8, R7 ;  /* 0x00000008040c7824 */ /* 0x000fc800078e0207 */
[----:B------:R-:W0:Y:S02]  /*aea0*/  SYNCS.PHASECHK.TRANS64.TRYWAIT P1, [R12+URZ+0x10], R3 ;  /* 0x000010030c0075a7 */ /* 0x000e24000802017f */
[----:B01----:R-:W-:Y:S05]  /*aeb0*/  @!P1 BRA `(.L_x_298) ;  /* 0x0000000c00a09947 */ /* 0x003fea0003800000 */
.L_x_318:
[----:B------:R-:W-:Y:S01]  /*aec0*/  UPRMT UR7, UR13, 0x9910, URZ ;  /* 0x000099100d077896 */ /* 0x000fe2000800003f */
[----:B------:R1:W-:Y:S03]  /*aed0*/  @!P3 SYNCS.ARRIVE.TRANS64 RZ, [R12+URZ], R5 ;  /* 0x000000050cffb9a7 */ /* 0x0003e6000800003f */
[----:B------:R-:W-:-:S06]  /*aee0*/  UISETP.NE.AND UP0, UPT, UR7, 0x2, UPT ;  /* 0x000000020700788c */ /* 0x000fcc000bf05270 */
[----:B------:R-:W-:-:S13]  /*aef0*/  PLOP3.LUT P1, PT, PT, PT, UP0, 0x80, 0x0 ;  /* 0x000000000000781c */ /* 0x000fda0003f2f008 */
[----:B-1----:R-:W-:Y:S05]  /*af00*/  @P1 BRA `(.L_x_299) ;  /* 0x0000000000041947 */ /* 0x002fea0003800000 */
[----:B------:R-:W-:Y:S01]  /*af10*/  BPT.TRAP 0x1 ;  /* 0x000000040000795c */ /* 0x000fe20000300000 */
.L_x_299:
[----:B------:R-:W-:Y:S05]  /*af20*/  @P0 BRA `(.L_x_300) ;  /* 0x0000000000040947 */ /* 0x000fea0003800000 */
[----:B------:R-:W-:Y:S01]  /*af30*/  BPT.TRAP 0x1 ;  /* 0x000000040000795c */ /* 0x000fe20000300000 */
.L_x_300:
[----:B0-----:R-:W-:Y:S01]  /*af40*/  IMAD R3, R4, 0x4000, R7 ;  /* 0x0000400004037824 */ /* 0x001fe200078e0207 */
[----:B------:R-:W-:Y:S01]  /*af50*/  R2UR UR34, R13 ;  /* 0x000000000d2272ca */ /* 0x000fe200000e0000 */
[----:B------:R-:W-:Y:S01]  /*af60*/  VIADD R14, R14, 0xffffffff ;  /* 0xffffffff0e0e7836 */ /* 0x000fe20000000000 */
[----:B------:R-:W-:Y:S01]  /*af70*/  R2UR UR33, R12 ;  /* 0x000000000c2172ca */ /* 0x000fe200000e0000 */
[----:B------:R-:W-:Y:S01]  /*af80*/  UIADD3 UR14, UP0, UR30, 0xf0, URZ ;  /* 0x000000f01e0e7890 */ /* 0x000fe2000ff1e03f */
[----:B------:R-:W-:Y:S01]  /*af90*/  R2UR UR24, R3 ;  /* 0x00000000031872ca */ /* 0x000fe200000e0000 */
[----:B------:R-:W-:Y:S01]  /*afa0*/  IMAD R3, R4, 0x8000, R9 ;  /* 0x0000800004037824 */ /* 0x000fe200078e0209 */
[----:B------:R-:W-:Y:S01]  /*afb0*/  R2UR UR36, R19 ;  /* 0x00000000132472ca */ /* 0x000fe200000e0000 */
[----:B------:R-:W-:Y:S01]  /*afc0*/  UIADD3 UR44, UP1, UR30, 0x1f0, URZ ;  /* 0x000001f01e2c7890 */ /* 0x000fe2000ff3e03f */
[----:B------:R-:W-:Y:S01]  /*afd0*/  R2UR UR35, R18 ;  /* 0x00000000122372ca */ /* 0x000fe200000e0000 */
[----:B------:R-:W-:Y:S01]  /*afe0*/  IMAD R3, R3, 0x2, R7 ;  /* 0x0000000203037824 */ /* 0x000fe200078e0207 */
[----:B------:R-:W-:Y:S01]  /*aff0*/  R2UR UR19, R6 ;  /* 0x00000000061372ca */ /* 0x000fe200000e0000 */
[----:B------:R-:W-:Y:S01]  /*b000*/  UIADD3.X UR15, URZ, UR31, URZ, UP0, !UPT ;  /* 0x0000001f3f0f7290 */ /* 0x000fe200087fe43f */
[----:B------:R-:W-:Y:S01]  /*b010*/  ISETP.GT.AND P2, PT, R14, 0x1, PT ;  /* 0x000000010e00780c */ /* 0x000fe20003f44270 */
[----:B------:R-:W-:Y:S01]  /*b020*/  UIADD3 UR26, UR34, 0x40, URZ ;  /* 0x00000040221a7890 */ /* 0x000fe2000fffe03f */
[----:B------:R-:W-:Y:S01]  /*b030*/  R2UR UR8, R3 ;  /* 0x00000000030872ca */ /* 0x000fe200000e0000 */
[----:B------:R-:W-:Y:S01]  /*b040*/  UIADD3.X UR45, URZ, UR31, URZ, UP1, !UPT ;  /* 0x0000001f3f2d7290 */ /* 0x000fe20008ffe43f */
[----:B------:R-:W-:Y:S01]  /*b050*/  VIADD R4, R4, 0x1 ;  /* 0x0000000104047836 */ /* 0x000fe20000000000 */
[----:B------:R-:W-:Y:S01]  /*b060*/  UIADD3 UR32, UR24, 0x100, URZ ;  /* 0x0000010018207890 */ /* 0x000fe2000fffe03f */
[----:B------:R-:W-:Y:S01]  /*b070*/  VIADD R13, R13, 0x80 ;  /* 0x000000800d0d7836 */ /* 0x000fe20000000000 */
[----:B------:R-:W-:Y:S01]  /*b080*/  UIADD3 UR24, UR24, 0x2100, URZ ;  /* 0x0000210018187890 */ /* 0x000fe2000fffe03f */
[----:B------:R-:W-:Y:S01]  /*b090*/  UMOV UR22, 0x0 ;  /* 0x0000000000167882 */ /* 0x000fe20000000000 */
[----:B------:R-:W-:Y:S01]  /*b0a0*/  UMOV UR23, 0x10000000 ;  /* 0x1000000000177882 */ /* 0x000fe20000000000 */
[----:B------:R-:W-:Y:S01]  /*b0b0*/  ISETP.NE.AND P1, PT, R4, 0x2, PT ;  /* 0x000000020400780c */ /* 0x000fe20003f25270 */
[----:B------:R-:W-:Y:S01]  /*b0c0*/  UMOV UR25, UR33 ;  /* 0x0000002100197c82 */ /* 0x000fe20008000000 */
[----:B------:R-:W-:Y:S01]  /*b0d0*/  UMOV UR28, UR36 ;  /* 0x00000024001c7c82 */ /* 0x000fe20008000000 */
[----:B------:R-:W-:-:S02]  /*b0e0*/  UMOV UR27, UR35 ;  /* 0x00000023001b7c82 */ /* 0x000fc40008000000 */
[----:B------:R-:W-:Y:S01]  /*b0f0*/  UIADD3 UR16, UR8, 0x8100, URZ ;  /* 0x0000810008107890 */ /* 0x000fe2000fffe03f */
[----:B------:R0:W-:Y:S01]  /*b100*/  UTMALDG.3D [UR32], [UR14], desc[UR22] ;  /* 0x000016200e0075b4 */ /* 0x0001e20008011000 */
[----:B------:R-:W-:Y:S01]  /*b110*/  UIADD3 UR8, UR8, 0x10100, URZ ;  /* 0x0001010008087890 */ /* 0x000fe2000fffe03f */
[----:B------:R-:W-:Y:S01]  /*b120*/  SEL R3, RZ, 0x1, P1 ;  /* 0x00000001ff037807 */ /* 0x000fe20000800000 */
[----:B------:R-:W-:Y:S01]  /*b130*/  UMOV UR7, 0x30000 ;  /* 0x0003000000077882 */ /* 0x000fe20000000000 */
[----:B------:R-:W-:Y:S01]  /*b140*/  UMOV UR17, UR33 ;  /* 0x0000002100117c82 */ /* 0x000fe20008000000 */
[----:B------:R-:W-:Y:S01]  /*b150*/  UMOV UR18, UR34 ;  /* 0x0000002200127c82 */ /* 0x000fe20008000000 */
[----:B------:R-:W-:Y:S01]  /*b160*/  UMOV UR20, UR36 ;  /* 0x0000002400147c82 */ /* 0x000fe20008000000 */
[----:B------:R-:W-:Y:S01]  /*b170*/  UMOV UR9, UR33 ;  /* 0x0000002100097c82 */ /* 0x000fe20008000000 */
[----:B------:R-:W-:Y:S01]  /*b180*/  UMOV UR11, UR19 ;  /* 0x00000013000b7c82 */ /* 0x000fe20008000000 */
[----:B------:R-:W-:Y:S01]  /*b190*/  UMOV UR12, UR36 ;  /* 0x00000024000c7c82 */ /* 0x000fe20008000000 */
[----:B------:R0:W-:Y:S01]  /*b1a0*/  UTMALDG.3D [UR24], [UR14], desc[UR22] ;  /* 0x000016180e0075b4 */ /* 0x0001e20008011000 */
[----:B------:R-:W-:Y:S01]  /*b1b0*/  UMOV UR10, UR26 ;  /* 0x0000001a000a7c82 */ /* 0x000fe20008000000 */
[----:B------:R-:W-:-:S02]  /*b1c0*/  LOP3.LUT R2, R2, R3, RZ, 0x3c, !PT ;  /* 0x0000000302027212 */ /* 0x000fc400078e3cff */
[----:B------:R-:W-:Y:S01]  /*b1d0*/  SEL R4, R4, RZ, P1 ;  /* 0x000000ff04047207 */ /* 0x000fe20000800000 */
[----:B------:R0:W-:Y:S01]  /*b1e0*/  UTMALDG.3D.MULTICAST [UR16], [UR44], UR7, desc[UR22] ;  /* 0x000016102c0073b4 */ /* 0x0001e20008011807 */
[----:B------:R0:W-:Y:S02]  /*b1f0*/  UTMALDG.3D.MULTICAST [UR8], [UR44], UR7, desc[UR22] ;  /* 0x000016082c0073b4 */ /* 0x0001e40008011807 */
[----:B0-----:R-:W-:Y:S05]  /*b200*/  @P2 BRA `(.L_x_301) ;  /* 0xfffffffc000c2947 */ /* 0x001fea000383ffff */
.L_x_297:
[----:B------:R-:W-:Y:S05]  /*b210*/  BSYNC B1 ;  /* 0x0000000000017941 */ /* 0x000fea0003800000 */
.L_x_296:
[----:B------:R-:W-:Y:S01]  /*b220*/  LOP3.LUT P4, RZ, R10, 0xff, RZ, 0xc0, !PT ;  /* 0x000000ff0aff7812 */ /* 0x000fe2000788c0ff */
[----:B------:R-:W-:Y:S01]  /*b230*/  VIADD R8, R8, UR37 ;  /* 0x0000002508087c36 */ /* 0x000fe20008000000 */
[----:B------:R-:W-:Y:S01]  /*b240*/  ULDC.64 UR8, c[0x0][0x650] ;  /* 0x0001940000087ab9 */ /* 0x000fe20000000a00 */
[----:B------:R-:W-:Y:S01]  /*b250*/  BSSY B1, `(.L_x_302) ;  /* 0x000006f000017945 */ /* 0x000fe20003800000 */
[----:B------:R-:W-:Y:S01]  /*b260*/  IMAD.MOV.U32 R18, RZ, RZ, -0x1 ;  /* 0xffffffffff127424 */ /* 0x000fe200078e00ff */
[----:B------:R-:W-:Y:S01]  /*b270*/  PRMT R10, RZ, 0x7610, R10 ;  /* 0x00007610ff0a7816 */ /* 0x000fe2000000000a */
[----:B------:R-:W-:Y:S01]  /*b280*/  IMAD.MOV.U32 R19, RZ, RZ, -0x1 ;  /* 0xffffffffff137424 */ /* 0x000fe200078e00ff */
[C---:B------:R-:W-:Y:S02]  /*b290*/  ISETP.GT.U32.AND P1, PT, R8.reuse, 0x1, PT ;  /* 0x000000010800780c */ /* 0x040fe40003f24070 */
[----:B------:R-:W-:Y:S02]  /*b2a0*/  SHF.R.U32.HI R2, RZ, 0x1, R8 ;  /* 0x00000001ff027819 */ /* 0x000fe40000011608 */
[----:B------:R-:W-:-:S02]  /*b2b0*/  LOP3.LUT R8, R8, 0x1, RZ, 0xc0, !PT ;  /* 0x0000000108087812 */ /* 0x000fc400078ec0ff */
[----:B------:R-:W0:Y:S01]  /*b2c0*/  @P4 S2R R4, SR_CgaCtaId ;  /* 0x0000000000044919 */ /* 0x000e220000008800 */
[----:B------:R-:W-:Y:S02]  /*b2d0*/  @P4 MOV R3, 0x400 ;  /* 0x0000040000034802 */ /* 0x000fe40000000f00 */
[----:B------:R-:W-:-:S04]  /*b2e0*/  LOP3.LUT R2, R2, 0x1, RZ, 0xc0, !PT ;  /* 0x0000000102027812 */ /* 0x000fc800078ec0ff */
[----:B------:R-:W-:Y:S02]  /*b2f0*/  ISETP.NE.U32.AND P2, PT, R2, 0x1, PT ;  /* 0x000000010200780c */ /* 0x000fe40003f45070 */
[----:B0-----:R-:W-:Y:S01]  /*b300*/  @P4 LEA R3, R4, R3, 0x18 ;  /* 0x0000000304034211 */ /* 0x001fe200078ec0ff */
[----:B------:R-:W-:-:S03]  /*b310*/  IMAD.U32 R4, RZ, RZ, UR37 ;  /* 0x00000025ff047e24 */ /* 0x000fc6000f8e00ff */
[----:B------:R0:W-:Y:S01]  /*b320*/  @P4 SYNCS.ARRIVE.TRANS64.A1T0 RZ, [R3+URZ+0x58], RZ ;  /* 0x000058ff03ff49a7 */ /* 0x0001e2000810003f */
[----:B------:R-:W-:Y:S02]  /*b330*/  IADD3 R16, P4, R16, UR38, RZ ;  /* 0x0000002610107c10 */ /* 0x000fe4000ff9e0ff */
[----:B------:R-:W-:Y:S02]  /*b340*/  ISETP.LT.U32.AND P1, PT, R4, 0x2, P1 ;  /* 0x000000020400780c */ /* 0x000fe40000f21070 */
[----:B------:R-:W-:Y:S02]  /*b350*/  IADD3.X R17, R17, UR41, RZ, P4, !PT ;  /* 0x0000002911117c10 */ /* 0x000fe4000a7fe4ff */
[----:B------:R-:W-:Y:S02]  /*b360*/  ISETP.GE.U32.AND P4, PT, R16, UR8, PT ;  /* 0x0000000810007c0c */ /* 0x000fe4000bf86070 */
[----:B0-----:R-:W-:Y:S02]  /*b370*/  SEL R3, RZ, 0x1, !P1 ;  /* 0x00000001ff037807 */ /* 0x001fe40004800000 */
[----:B------:R-:W-:-:S02]  /*b380*/  ISETP.GE.U32.AND.EX P1, PT, R17, UR9, PT, P4 ;  /* 0x0000000911007c0c */ /* 0x000fc4000bf26140 */
[----:B------:R-:W-:-:S04]  /*b390*/  ISETP.GT.U32.AND P2, PT, R4, 0x1, !P2 ;  /* 0x000000010400780c */ /* 0x000fc80005744070 */
[----:B------:R-:W-:-:S04]  /*b3a0*/  SEL R2, RZ, 0x1, !P2 ;  /* 0x00000001ff027807 */ /* 0x000fc80005000000 */
[--C-:B------:R-:W-:Y:S01]  /*b3b0*/  LOP3.LUT R0, R2, R0, R3.reuse, 0x96, !PT ;  /* 0x0000000002007212 */ /* 0x100fe200078e9603 */
[----:B------:R-:W-:Y:S01]  /*b3c0*/  IMAD.MOV.U32 R2, RZ, RZ, -0x1 ;  /* 0xffffffffff027424 */ /* 0x000fe200078e00ff */
[----:B------:R-:W-:Y:S01]  /*b3d0*/  PRMT R3, RZ, 0x7610, R3 ;  /* 0x00007610ff037816 */ /* 0x000fe20000000003 */
[----:B------:R-:W-:Y:S06]  /*b3e0*/  @P1 BRA `(.L_x_303) ;  /* 0x0000000400541947 */ /* 0x000fec0003800000 */
[----:B------:R-:W0:Y:S01]  /*b3f0*/  S2UR UR7, SR_CTAID.X ;  /* 0x00000000000779c3 */ /* 0x000e220000002500 */
[----:B------:R-:W-:Y:S01]  /*b400*/  ULDC.64 UR8, c[0x0][0x628] ;  /* 0x00018a0000087ab9 */ /* 0x000fe20000000a00 */
[----:B------:R-:W-:Y:S01]  /*b410*/  ULDC UR10, c[0x0][0x150] ;  /* 0x00005400000a7ab9 */ /* 0x000fe20000000800 */
[----:B------:R-:W-:Y:S01]  /*b420*/  ISETP.NE.U32.AND P1, PT, RZ, UR8, PT ;  /* 0x00000008ff007c0c */ /* 0x000fe2000bf25070 */
[----:B------:R-:W-:Y:S01]  /*b430*/  ULDC UR11, c[0x0][0x630] ;  /* 0x00018c00000b7ab9 */ /* 0x000fe20000000800 */
[----:B------:R-:W-:Y:S01]  /*b440*/  ULDC UR14, c[0x0][0x154] ;  /* 0x00005500000e7ab9 */ /* 0x000fe20000000800 */
[----:B------:R-:W-:Y:S01]  /*b450*/  IMAD.MOV.U32 R2, RZ, RZ, R16 ;  /* 0x000000ffff027224 */ /* 0x000fe200078e0010 */
[----:B------:R-:W-:Y:S01]  /*b460*/  ISETP.NE.AND.EX P1, PT, RZ, UR9, PT, P1 ;  /* 0x00000009ff007c0c */ /* 0x000fe2000bf25310 */
[----:B------:R-:W1:Y:S01]  /*b470*/  S2UR UR12, SR_CTAID.Y ;  /* 0x00000000000c79c3 */ /* 0x000e620000002600 */
[----:B0-----:R-:W-:-:S05]  /*b480*/  I2FP.F32.U32 R3, UR7 ;  /* 0x0000000700037c45 */ /* 0x001fca0008201000 */
[----:B------:R-:W-:Y:S01]  /*b490*/  FMUL R12, R3, UR10 ;  /* 0x0000000a030c7c20 */ /* 0x000fe20008400000 */
[----:B------:R-:W-:-:S05]  /*b4a0*/  IMAD.MOV.U32 R3, RZ, RZ, R17 ;  /* 0x000000ffff037224 */ /* 0x000fca00078e0011 */
[----:B------:R-:W-:Y:S05]  /*b4b0*/  @!P1 BRA `(.L_x_304) ;  /* 0x0000000000289947 */ /* 0x000fea0003800000 */
[----:B------:R-:W-:Y:S02]  /*b4c0*/  ULDC UR10, c[0x0][0x634] ;  /* 0x00018d00000a7ab9 */ /* 0x000fe40000000800 */
[----:B------:R-:W-:-:S05]  /*b4d0*/  IADD3 R7, P1, R16, UR10, RZ ;  /* 0x0000000a10077c10 */ /* 0x000fca000ff3e0ff */
[----:B------:R-:W-:-:S04]  /*b4e0*/  IMAD.X R13, RZ, RZ, R17, P1 ;  /* 0x000000ffff0d7224 */ /* 0x000fc800008e0611 */
[----:B------:R-:W-:-:S04]  /*b4f0*/  IMAD.WIDE.U32 R4, R13, UR8, RZ ;  /* 0x000000080d047c25 */ /* 0x000fc8000f8e00ff */
[----:B------:R-:W-:-:S04]  /*b500*/  IMAD.WIDE.U32 R4, P1, R7, UR9, R4 ;  /* 0x0000000907047c25 */ /* 0x000fc8000f820004 */
[----:B------:R-:W-:-:S04]  /*b510*/  IMAD.WIDE.U32 R6, R7, UR8, RZ ;  /* 0x0000000807067c25 */ /* 0x000fc8000f8e00ff */
[----:B------:R-:W-:Y:S01]  /*b520*/  IMAD.X R3, RZ, RZ, RZ, P1 ;  /* 0x000000ffff037224 */ /* 0x000fe200008e06ff */
[----:B------:R-:W-:Y:S01]  /*b530*/  IADD3 RZ, P1, R7, R4, RZ ;  /* 0x0000000407ff7210 */ /* 0x000fe20007f3e0ff */
[----:B------:R-:W-:-:S04]  /*b540*/  IMAD.MOV.U32 R2, RZ, RZ, R5 ;  /* 0x000000ffff027224 */ /* 0x000fc800078e0005 */
[----:B------:R-:W-:-:S08]  /*b550*/  IMAD.WIDE.U32.X R2, R13, UR9, R2, P1 ;  /* 0x000000090d027c25 */ /* 0x000fd000088e0402 */
.L_x_304:
[--C-:B------:R-:W-:Y:S01]  /*b560*/  SHF.R.U64 R19, R2, UR11, R3.reuse ;  /* 0x0000000b02137c19 */ /* 0x100fe20008001203 */
[----:B------:R-:W0:Y:S01]  /*b570*/  F2I.U32.TRUNC.NTZ R12, R12 ;  /* 0x0000000c000c7305 */ /* 0x000e22000020f000 */
[----:B------:R-:W-:Y:S01]  /*b580*/  SHF.R.U32.HI R2, RZ, UR11, R3 ;  /* 0x0000000bff027c19 */ /* 0x000fe20008011603 */
[----:B------:R-:W-:Y:S01]  /*b590*/  ULDC.64 UR8, c[0x0][0x620] ;  /* 0x0001880000087ab9 */ /* 0x000fe20000000a00 */
[----:B------:R-:W-:Y:S01]  /*b5a0*/  IADD3 R5, P1, RZ, -R19, RZ ;  /* 0x80000013ff057210 */ /* 0x000fe20007f3e0ff */
[----:B------:R-:W-:Y:S01]  /*b5b0*/  ULDC UR11, c[0x0][0x658] ;  /* 0x00019600000b7ab9 */ /* 0x000fe20000000800 */
[----:B-1----:R-:W-:Y:S01]  /*b5c0*/  I2FP.F32.U32 R4, UR12 ;  /* 0x0000000c00047c45 */ /* 0x002fe20008201000 */
[----:B------:R-:W-:Y:S02]  /*b5d0*/  ULDC UR16, c[0x0][0x648] ;  /* 0x0001920000107ab9 */ /* 0x000fe40000000800 */
[----:B------:R-:W-:Y:S02]  /*b5e0*/  IMAD.X R2, RZ, RZ, ~R2, P1 ;  /* 0x000000ffff027224 */ /* 0x000fe400008e0e02 */
[----:B------:R-:W-:Y:S01]  /*b5f0*/  FMUL R6, R4, UR14 ;  /* 0x0000000e04067c20 */ /* 0x000fe20008400000 */
[----:B------:R-:W-:Y:S01]  /*b600*/  ULDC.64 UR14, c[0x0][0x640] ;  /* 0x00019000000e7ab9 */ /* 0x000fe20000000a00 */
[----:B------:R-:W-:Y:S01]  /*b610*/  IMAD R4, R2, UR8, RZ ;  /* 0x0000000802047c24 */ /* 0x000fe2000f8e02ff */
[----:B------:R-:W-:Y:S01]  /*b620*/  ISETP.NE.U32.AND P1, PT, RZ, UR14, PT ;  /* 0x0000000eff007c0c */ /* 0x000fe2000bf25070 */
[C---:B------:R-:W-:Y:S01]  /*b630*/  IMAD.WIDE.U32 R2, R5.reuse, UR8, R16 ;  /* 0x0000000805027c25 */ /* 0x040fe2000f8e0010 */
[----:B0-----:R-:W-:Y:S01]  /*b640*/  R2UR UR8, R12 ;  /* 0x000000000c0872ca */ /* 0x001fe200000e0000 */
[----:B------:R-:W0:Y:S01]  /*b650*/  F2I.U32.TRUNC.NTZ R6, R6 ;  /* 0x0000000600067305 */ /* 0x000e22000020f000 */
[----:B------:R-:W1:Y:S01]  /*b660*/  LDC R12, c[0x0][0x610] ;  /* 0x00018400ff0c7b82 */ /* 0x000e620000000800 */
[----:B------:R-:W-:Y:S01]  /*b670*/  IMAD R5, R5, UR9, R4 ;  /* 0x0000000905057c24 */ /* 0x000fe2000f8e0204 */
[----:B------:R-:W-:Y:S01]  /*b680*/  ULDC UR9, c[0x0][0x618] ;  /* 0x0001860000097ab9 */ /* 0x000fe20000000800 */
[----:B------:R-:W-:-:S02]  /*b690*/  ISETP.NE.AND.EX P1, PT, RZ, UR15, PT, P1 ;  /* 0x0000000fff007c0c */ /* 0x000fc4000bf25310 */
[----:B------:R-:W-:-:S05]  /*b6a0*/  IMAD.IADD R3, R3, 0x1, R5 ;  /* 0x0000000103037824 */ /* 0x000fca00078e0205 */
[--C-:B------:R-:W-:Y:S02]  /*b6b0*/  SHF.R.U64 R14, R2, UR9, R3.reuse ;  /* 0x00000009020e7c19 */ /* 0x100fe40008001203 */
[----:B------:R-:W-:Y:S01]  /*b6c0*/  SHF.R.U32.HI R3, RZ, UR9, R3 ;  /* 0x00000009ff037c19 */ /* 0x000fe20008011603 */
[----:B------:R-:W-:Y:S01]  /*b6d0*/  ULDC UR9, c[0x0][0x608] ;  /* 0x0001820000097ab9 */ /* 0x000fe20000000800 */
[----:B0-----:R-:W-:Y:S02]  /*b6e0*/  R2UR UR10, R6 ;  /* 0x00000000060a72ca */ /* 0x001fe400000e0000 */
[--C-:B------:R-:W-:Y:S02]  /*b6f0*/  SHF.R.U64 R15, R14, UR9, R3.reuse ;  /* 0x000000090e0f7c19 */ /* 0x100fe40008001203 */
[----:B------:R-:W-:Y:S01]  /*b700*/  SHF.R.U32.HI R2, RZ, UR9, R3 ;  /* 0x00000009ff027c19 */ /* 0x000fe20008011603 */
[----:B------:R-:W-:-:S03]  /*b710*/  UIADD3 UR9, -UR8, URZ, URZ ;  /* 0x0000003f08097290 */ /* 0x000fc6000fffe13f */
[--C-:B------:R-:W-:Y:S01]  /*b720*/  SHF.R.U64 R21, R15, UR11, R2.reuse ;  /* 0x0000000b0f157c19 */ /* 0x100fe20008001202 */
[----:B------:R-:W-:Y:S01]  /*b730*/  ULDC UR8, c[0x0][0x144] ;  /* 0x0000510000087ab9 */ /* 0x000fe20000000800 */
[----:B------:R-:W-:-:S03]  /*b740*/  SHF.R.U32.HI R3, RZ, UR11, R2 ;  /* 0x0000000bff037c19 */ /* 0x000fc60008011602 */
[----:B------:R-:W-:Y:S01]  /*b750*/  IMAD.MOV.U32 R2, RZ, RZ, R21 ;  /* 0x000000ffff027224 */ /* 0x000fe200078e0015 */
[----:B------:R-:W-:Y:S06]  /*b760*/  @!P1 BRA `(.L_x_305) ;  /* 0x0000000000289947 */ /* 0x000fec0003800000 */
        /* <DEDUP_REMOVED lines=10> */
.L_x_305:
[----:B------:R-:W-:Y:S01]  /*b810*/  UISETP.NE.AND UP0, UPT, UR40, URZ, UPT ;  /* 0x0000003f2800728c */ /* 0x000fe2000bf05270 */
[----:B------:R-:W-:Y:S01]  /*b820*/  SHF.R.U64 R3, R2, UR16, R3 ;  /* 0x0000001002037c19 */ /* 0x000fe20008001203 */
[----:B------:R-:W-:Y:S01]  /*b830*/  UIADD3 UR10, -UR10, URZ, URZ ;  /* 0x0000003f0a0a7290 */ /* 0x000fe2000fffe13f */
[----:B------:R-:W-:Y:S01]  /*b840*/  LOP3.LUT R2, R15, UR6, RZ, 0xc0, !PT ;  /* 0x000000060f027c12 */ /* 0x000fe2000f8ec0ff */
[----:B------:R-:W-:Y:S01]  /*b850*/  UIMAD UR7, UR8, UR9, UR7 ;  /* 0x00000009080772a4 */ /* 0x000fe2000f8e0207 */
[----:B------:R-:W-:Y:S01]  /*b860*/  LOP3.LUT R5, R14, UR4, RZ, 0xc0, !PT ;  /* 0x000000040e057c12 */ /* 0x000fe2000f8ec0ff */
[----:B------:R-:W-:Y:S01]  /*b870*/  IMAD.MOV R4, RZ, RZ, -R3 ;  /* 0x000000ffff047224 */ /* 0x000fe200078e0a03 */
[----:B------:R-:W-:Y:S01]  /*b880*/  ULDC UR8, c[0x0][0x148] ;  /* 0x0000520000087ab9 */ /* 0x000fe20000000800 */
[----:B------:R-:W-:Y:S01]  /*b890*/  IMAD R3, R3, UR5, R2 ;  /* 0x0000000503037c24 */ /* 0x000fe2000f8e0202 */
[----:B------:R-:W-:Y:S02]  /*b8a0*/  PLOP3.LUT P1, PT, PT, PT, UP0, 0x80, 0x0 ;  /* 0x000000000000781c */ /* 0x000fe40003f2f008 */
[----:B------:R-:W-:-:S03]  /*b8b0*/  @UP0 UIMAD UR7, UR8, UR10, UR12 ;  /* 0x0000000a080702a4 */ /* 0x000fc6000f8e020c */
[----:B------:R-:W-:Y:S02]  /*b8c0*/  ULDC UR8, c[0x0][0x638] ;  /* 0x00018e0000087ab9 */ /* 0x000fe40000000800 */
[----:B------:R-:W-:Y:S02]  /*b8d0*/  IMAD R2, R4, UR8, R21 ;  /* 0x0000000804027c24 */ /* 0x000fe4000f8e0215 */
[----:B-1----:R-:W-:Y:S01]  /*b8e0*/  IMAD R12, R3, R12, UR7 ;  /* 0x00000007030c7e24 */ /* 0x002fe2000f8e020c */
[----:B------:R-:W-:Y:S01]  /*b8f0*/  ULDC UR7, c[0x0][0x600] ;  /* 0x0001800000077ab9 */ /* 0x000fe20000000800 */
[----:B------:R-:W-:Y:S02]  /*b900*/  IMAD.MOV.U32 R3, RZ, RZ, 0x1 ;  /* 0x00000001ff037424 */ /* 0x000fe400078e00ff */
[----:B------:R-:W-:-:S05]  /*b910*/  IMAD R5, R2, UR7, R5 ;  /* 0x0000000702057c24 */ /* 0x000fca000f8e0205 */
[----:B------:R-:W-:Y:S02]  /*b920*/  SEL R2, R5, R12, !P1 ;  /* 0x0000000c05027207 */ /* 0x000fe40004800000 */
[----:B------:R-:W-:-:S07]  /*b930*/  SEL R18, R12, R5, !P1 ;  /* 0x000000050c127207 */ /* 0x000fce0004800000 */
.L_x_303:
[----:B------:R-:W-:Y:S05]  /*b940*/  BSYNC B1 ;  /* 0x0000000000017941 */ /* 0x000fea0003800000 */
.L_x_302:
[----:B------:R-:W-:-:S13]  /*b950*/  LOP3.LUT P1, RZ, R3, 0xff, RZ, 0xc0, !PT ;  /* 0x000000ff03ff7812 */ /* 0x000fda000782c0ff */
[----:B------:R-:W-:Y:S05]  /*b960*/  @P1 BRA `(.L_x_306) ;  /* 0xfffffff400001947 */ /* 0x000fea000383ffff */
[----:B------:R-:W-:Y:S05]  /*b970*/  BSYNC B0 ;  /* 0x0000000000007941 */ /* 0x000fea0003800000 */
.L_x_294:
[----:B------:R-:W-:-:S03]  /*b980*/  UMOV UR7, 0xffffffff ;  /* 0xffffffff00077882 */ /* 0x000fc60000000000 */
[----:B------:R-:W-:Y:S05]  /*b990*/  BRA.DIV UR7, `(.L_x_307) ;  /* 0x0000000207fc7947 */ /* 0x000fea000b800000 */
[----:B------:R-:W-:-:S13]  /*b9a0*/  ELECT P6, URZ, PT ;  /* 0x00000000003f782f */ /* 0x000fda00038c0000 */
.L_x_321:
[----:B------:R-:W-:Y:S04]  /*b9b0*/  BSSY B0, `(.L_x_308) ;  /* 0x000001a000007945 */ /* 0x000fe80003800000 */
[----:B------:R-:W-:Y:S05]  /*b9c0*/  @!P6 BRA `(.L_x_309) ;  /* 0x000000000060e947 */ /* 0x000fea0003800000 */
[----:B------:R-:W-:-:S04]  /*b9d0*/  ULOP3.LUT UR7, UR42, 0x2, URZ, 0xfc, !UPT ;  /* 0x000000022a077892 */ /* 0x000fc8000f8efc3f */
[----:B------:R-:W-:-:S06]  /*b9e0*/  UISETP.NE.AND UP0, UPT, UR7, 0x3, UPT ;  /* 0x000000030700788c */ /* 0x000fcc000bf05270 */
[----:B------:R-:W-:-:S13]  /*b9f0*/  PLOP3.LUT P0, PT, PT, PT, UP0, 0x80, 0x0 ;  /* 0x000000000000781c */ /* 0x000fda0003f0f008 */
[----:B------:R-:W-:Y:S05]  /*ba00*/  @!P0 BRA `(.L_x_310) ;  /* 0x0000000000048947 */ /* 0x000fea0003800000 */
[----:B------:R-:W-:Y:S01]  /*ba10*/  BPT.TRAP 0x1 ;  /* 0x000000040000795c */ /* 0x000fe20000300000 */
.L_x_310:
[----:B------:R-:W0:Y:S01]  /*ba20*/  S2R R3, SR_CgaCtaId ;  /* 0x0000000000037919 */ /* 0x000e220000008800 */
[----:B------:R-:W-:-:S04]  /*ba30*/  MOV R2, 0x400 ;  /* 0x0000040000027802 */ /* 0x000fc80000000f00 */
[----:B0-----:R-:W-:Y:S02]  /*ba40*/  LEA R3, R3, R2, 0x18 ;  /* 0x0000000203037211 */ /* 0x001fe400078ec0ff */
[----:B------:R-:W-:-:S03]  /*ba50*/  SHF.L.U32 R2, R0, 0x1f, RZ ;  /* 0x0000001f00027819 */ /* 0x000fc600000006ff */
[----:B------:R-:W-:-:S04]  /*ba60*/  VIADD R3, R3, 0x10 ;  /* 0x0000001003037836 */ /* 0x000fc80000000000 */
[C---:B------:R-:W-:Y:S02]  /*ba70*/  IMAD R7, R8.reuse, 0x8, R3 ;  /* 0x0000000808077824 */ /* 0x040fe400078e0203 */
[----:B------:R-:W-:Y:S02]  /*ba80*/  VIADD R8, R8, 0x1 ;  /* 0x0000000108087836 */ /* 0x000fe40000000000 */
[----:B------:R-:W0:Y:S03]  /*ba90*/  SYNCS.PHASECHK.TRANS64.TRYWAIT P0, [R7+URZ], R2 ;  /* 0x00000002070075a7 */ /* 0x000e26000800017f */
[----:B------:R-:W-:-:S04]  /*baa0*/  ISETP.NE.AND P1, PT, R8, 0x2, PT ;  /* 0x000000020800780c */ /* 0x000fc80003f25270 */
[----:B------:R-:W-:Y:S02]  /*bab0*/  SEL R5, RZ, 0x1, P1 ;  /* 0x00000001ff057807 */ /* 0x000fe40000800000 */
[----:B------:R-:W-:Y:S02]  /*bac0*/  SEL R8, R8, RZ, P1 ;  /* 0x000000ff08087207 */ /* 0x000fe40000800000 */
[----:B------:R-:W-:Y:S01]  /*bad0*/  LOP3.LUT R0, R0, R5, RZ, 0x3c, !PT ;  /* 0x0000000500007212 */ /* 0x000fe200078e3cff */
[----:B0-----:R-:W-:Y:S06]  /*bae0*/  @!P0 BRA `(.L_x_311) ;  /* 0x0000000000c88947 */ /* 0x001fec0003800000 */
.L_x_322:
[----:B------:R-:W-:Y:S01]  /*baf0*/  IMAD R3, R8, 0x8, R3 ;  /* 0x0000000808037824 */ /* 0x000fe200078e0203 */
[----:B------:R-:W-:-:S07]  /*bb00*/  SHF.L.U32 R0, R0, 0x1f, RZ ;  /* 0x0000001f00007819 */ /* 0x000fce00000006ff */
.L_x_312:
[----:B-1----:R1:W2:Y:S02]  /*bb10*/  SYNCS.PHASECHK.TRANS64.TRYWAIT P0, [R3+URZ], R0 ;  /* 0x00000000030075a7 */ /* 0x0022a4000800017f */
[----:B--2---:R-:W-:Y:S05]  /*bb20*/  @!P0 NANOSLEEP.SYNCS 0x989680 ;  /* 0x009896800000895d */ /* 0x004fea0003900000 */
[----:B------:R-:W2:Y:S02]  /*bb30*/  @!P0 SYNCS.PHASECHK.TRANS64 P0, [R3+URZ], R0 ;  /* 0x00000000030085a7 */ /* 0x000ea4000800007f */
[----:B--2---:R-:W-:Y:S05]  /*bb40*/  @!P0 BRA `(.L_x_312) ;  /* 0xfffffffc00f08947 */ /* 0x004fea000383ffff */
.L_x_309:
[----:B------:R-:W-:Y:S05]  /*bb50*/  BSYNC B0 ;  /* 0x0000000000007941 */ /* 0x000fea0003800000 */
.L_x_308:
[----:B------:R-:W-:Y:S05]  /*bb60*/  EXIT ;  /* 0x000000000000794d */ /* 0x000fea0003800000 */
.L_x_18:
[----:B0-----:R0:W1:Y:S02]  /*bb70*/  SYNCS.PHASECHK.TRANS64.TRYWAIT P0, [R159+URZ], R0 ;  /* 0x000000009f0075a7 */ /* 0x001064000800017f */
[----:B-1----:R-:W-:Y:S05]  /*bb80*/  @!P0 NANOSLEEP.SYNCS 0x989680 ;  /* 0x009896800000895d */ /* 0x002fea0003900000 */
[----:B------:R-:W1:Y:S02]  /*bb90*/  @!P0 SYNCS.PHASECHK.TRANS64 P0, [R159+URZ], R0 ;  /* 0x000000009f0085a7 */ /* 0x000e64000800007f */
[----:B-1----:R-:W-:Y:S05]  /*bba0*/  @!P0 BRA `(.L_x_18) ;  /* 0xfffffffc00f08947 */ /* 0x002fea000383ffff */
[----:B------:R-:W-:Y:S05]  /*bbb0*/  BRA `(.L_x_313) ;  /* 0xffffff5800f47947 */ /* 0x000fea000383ffff */
.L_x_23:
[----:B-1----:R1:W2:Y:S02]  /*bbc0*/  SYNCS.PHASECHK.TRANS64.TRYWAIT P1, [R3+URZ], R0 ;  /* 0x00000000030075a7 */ /* 0x0022a4000802017f */
[----:B--2---:R-:W-:Y:S05]  /*bbd0*/  @!P1 NANOSLEEP.SYNCS 0x989680 ;  /* 0x009896800000995d */ /* 0x004fea0003900000 */
[----:B------:R-:W2:Y:S02]  /*bbe0*/  @!P1 SYNCS.PHASECHK.TRANS64 P1, [R3+URZ], R0 ;  /* 0x00000000030095a7 */ /* 0x000ea4000802007f */
[----:B--2---:R-:W-:Y:S05]  /*bbf0*/  @!P1 BRA `(.L_x_23) ;  /* 0xfffffffc00f09947 */ /* 0x004fea000383ffff */
[----:B------:R-:W-:Y:S05]  /*bc00*/  BRA `(.L_x_22) ;  /* 0xffffff5c00647947 */ /* 0x000fea000383ffff */
.L_x_28:
[----:B-1----:R-:W-:-:S04]  /*bc10*/  IMAD.U32 R5, RZ, RZ, UR7 ;  /* 0x00000007ff057e24 */ /* 0x002fc8000f8e00ff */
[----:B------:R1:W2:Y:S03]  /*bc20*/  SYNCS.PHASECHK.TRANS64.TRYWAIT P1, [R5+URZ], R4 ;  /* 0x00000004050075a7 */ /* 0x0002a6000802017f */
[----:B--2---:R-:W-:Y:S05]  /*bc30*/  @!P1 NANOSLEEP.SYNCS 0x989680 ;  /* 0x009896800000995d */ /* 0x004fea0003900000 */
[----:B------:R-:W2:Y:S02]  /*bc40*/  @!P1 SYNCS.PHASECHK.TRANS64 P1, [R5+URZ], R4 ;  /* 0x00000004050095a7 */ /* 0x000ea4000802007f */
[----:B--2---:R-:W-:Y:S05]  /*bc50*/  @!P1 BRA `(.L_x_28) ;  /* 0xfffffffc00ec9947 */ /* 0x004fea000383ffff */
[----:B------:R-:W-:Y:S05]  /*bc60*/  BRA `(.L_x_27) ;  /* 0xffffff6000c07947 */ /* 0x000fea000383ffff */
.L_x_34:
[----:B0-----:R0:W1:Y:S02]  /*bc70*/  SYNCS.PHASECHK.TRANS64.TRYWAIT P0, [R159+URZ+0x10], R0 ;  /* 0x000010009f0075a7 */ /* 0x001064000800017f */
[----:B-1----:R-:W-:Y:S05]  /*bc80*/  @!P0 NANOSLEEP.SYNCS 0x989680 ;  /* 0x009896800000895d */ /* 0x002fea0003900000 */
[----:B------:R-:W1:Y:S02]  /*bc90*/  @!P0 SYNCS.PHASECHK.TRANS64 P0, [R159+URZ+0x10], R0 ;  /* 0x000010009f0085a7 */ /* 0x000e64000800007f */
[----:B-1----:R-:W-:Y:S05]  /*bca0*/  @!P0 BRA `(.L_x_34) ;  /* 0xfffffffc00f08947 */ /* 0x002fea000383ffff */
[----:B------:R-:W-:Y:S05]  /*bcb0*/  BRA `(.L_x_314) ;  /* 0xffffff6800a07947 */ /* 0x000fea000383ffff */
.L_x_295:
[----:B------:R-:W-:Y:S01]  /*bcc0*/  BSSY B1, `(.L_x_315) ;  /* 0x0000006000017945 */ /* 0x000fe20003800000 */
[----:B------:R-:W-:-:S07]  /*bcd0*/  IMAD.MOV.U32 R15, RZ, RZ, -0x1 ;  /* 0xffffffffff0f7424 */ /* 0x000fce00078e00ff */
[----:B------:R-:W-:Y:S05]  /*bce0*/  WARPSYNC.COLLECTIVE R15, `(.L_x_316) ;  /* 0x000000000f0c7348 */ /* 0x000fea0003c00000 */
[----:B------:R-:W-:Y:S02]  /*bcf0*/  ELECT P6, UR62, PT ;  /* 0x00000000003e782f */ /* 0x000fe400038c0000 */
[----:B------:R-:W-:Y:S01]  /*bd00*/  MOV R14, UR62 ;  /* 0x0000003e000e7c02 */ /* 0x000fe20008000f00 */
[----:B------:R-:W-:Y:S10]  /*bd10*/  ENDCOLLECTIVE ;  /* 0x000000000000791b */ /* 0x000ff40003800000 */
.L_x_316:
[----:B------:R-:W-:Y:S05]  /*bd20*/  BSYNC B1 ;  /* 0x0000000000017941 */ /* 0x000fea0003800000 */
.L_x_315:
[----:B------:R-:W-:Y:S05]  /*bd30*/  BRA `(.L_x_317) ;  /* 0xfffffff000187947 */ /* 0x000fea000383ffff */
.L_x_298:
[----:B0-----:R0:W1:Y:S02]  /*bd40*/  SYNCS.PHASECHK.TRANS64.TRYWAIT P1, [R12+URZ+0x10], R3 ;  /* 0x000010030c0075a7 */ /* 0x001064000802017f */
[----:B-1----:R-:W-:Y:S05]  /*bd50*/  @!P1 NANOSLEEP.SYNCS 0x989680 ;  /* 0x009896800000995d */ /* 0x002fea0003900000 */
[----:B------:R-:W1:Y:S02]  /*bd60*/  @!P1 SYNCS.PHASECHK.TRANS64 P1, [R12+URZ+0x10], R3 ;  /* 0x000010030c0095a7 */ /* 0x000e64000802007f */
[----:B-1----:R-:W-:Y:S05]  /*bd70*/  @!P1 BRA `(.L_x_298) ;  /* 0xfffffffc00f09947 */ /* 0x002fea000383ffff */
[----:B------:R-:W-:Y:S05]  /*bd80*/  BRA `(.L_x_318) ;  /* 0xfffffff0004c7947 */ /* 0x000fea000383ffff */
.L_x_307:
[----:B------:R-:W-:Y:S01]  /*bd90*/  BSSY B0, `(.L_x_319) ;  /* 0x0000006000007945 */ /* 0x000fe20003800000 */
[----:B------:R-:W-:-:S07]  /*bda0*/  IMAD.MOV.U32 R15, RZ, RZ, -0x1 ;  /* 0xffffffffff0f7424 */ /* 0x000fce00078e00ff */
[----:B------:R-:W-:Y:S05]  /*bdb0*/  WARPSYNC.COLLECTIVE R15, `(.L_x_320) ;  /* 0x000000000f0c7348 */ /* 0x000fea0003c00000 */
[----:B------:R-:W-:Y:S02]  /*bdc0*/  ELECT P6, UR62, PT ;  /* 0x00000000003e782f */ /* 0x000fe400038c0000 */
[----:B------:R-:W-:Y:S01]  /*bdd0*/  MOV R14, UR62 ;  /* 0x0000003e000e7c02 */ /* 0x000fe20008000f00 */
[----:B------:R-:W-:Y:S10]  /*bde0*/  ENDCOLLECTIVE ;  /* 0x000000000000791b */ /* 0x000ff40003800000 */
.L_x_320:
[----:B------:R-:W-:Y:S05]  /*bdf0*/  BSYNC B0 ;  /* 0x0000000000007941 */ /* 0x000fea0003800000 */
.L_x_319:
[----:B------:R-:W-:Y:S05]  /*be00*/  BRA `(.L_x_321) ;  /* 0xfffffff800e87947 */ /* 0x000fea000383ffff */
.L_x_311:
[----:B0-----:R0:W1:Y:S02]  /*be10*/  SYNCS.PHASECHK.TRANS64.TRYWAIT P0, [R7+URZ], R2 ;  /* 0x00000002070075a7 */ /* 0x001064000800017f */
[----:B-1----:R-:W-:Y:S05]  /*be20*/  @!P0 NANOSLEEP.SYNCS 0x989680 ;  /* 0x009896800000895d */ /* 0x002fea0003900000 */
[----:B------:R-:W1:Y:S02]  /*be30*/  @!P0 SYNCS.PHASECHK.TRANS64 P0, [R7+URZ], R2 ;  /* 0x00000002070085a7 */ /* 0x000e64000800007f */
[----:B-1----:R-:W-:Y:S05]  /*be40*/  @!P0 BRA `(.L_x_311) ;  /* 0xfffffffc00f08947 */ /* 0x002fea000383ffff */
[----:B------:R-:W-:Y:S05]  /*be50*/  BRA `(.L_x_322) ;  /* 0xfffffffc00247947 */ /* 0x000fea000383ffff */
.L_x_323:
[----:B------:R-:W-:-:S00]  /*be60*/  BRA `(.L_x_323) ;  /* 0xfffffffc00fc7947 */ /* 0x000fc0000383ffff */
[----:B------:R-:W-:-:S00]  /*be70*/  NOP ;  /* 0x0000000000007918 */ /* 0x000fc00000000000 */
        /* <DEDUP_REMOVED lines=8> */
.L_x_324:


//--------------------- .nv.global.init           --------------------------
	.section	.nv.global.init,"aw",@progbits
.nv.global.init:
	.type		$str$22,@object
	.size		$str$22,($str$23 - $str$22)
$str$22:
        /*0000*/ 	.byte	0x6b, 0x5f, 0x74, 0x69, 0x6c, 0x65, 0x5f, 0x63, 0x6f, 0x75, 0x6e, 0x74, 0x20, 0x3e, 0x3d, 0x20
        /*0010*/ 	.byte	0x31, 0x00
	.type		$str$23,@object
	.size		$str$23,(__unnamed_1 - $str$23)
$str$23:
        /*0012*/ 	.byte	0x2f, 0x74, 0x6d, 0x70, 0x2f, 0x63, 0x75, 0x74, 0x6c, 0x61, 0x73, 0x73, 0x5f, 0x73, 0x77, 0x65
        /*0022*/ 	.byte	0x65, 0x70, 0x5f, 0x73, 0x72, 0x63, 0x2f, 0x69, 0x6e, 0x63, 0x6c, 0x75, 0x64, 0x65, 0x2f, 0x63
        /*0032*/ 	.byte	0x75, 0x74, 0x6c, 0x61, 0x73, 0x73, 0x2f, 0x67, 0x65, 0x6d, 0x6d, 0x2f, 0x63, 0x6f, 0x6c, 0x6c
        /*0042*/ 	.byte	0x65, 0x63, 0x74, 0x69, 0x76, 0x65, 0x2f, 0x73, 0x6d, 0x39, 0x30, 0x5f, 0x6d, 0x6d, 0x61, 0x5f
        /*0052*/ 	.byte	0x74, 0x6d, 0x61, 0x5f, 0x67, 0x6d, 0x6d, 0x61, 0x5f, 0x73, 0x73, 0x5f, 0x77, 0x61, 0x72, 0x70
        /*0062*/ 	.byte	0x73, 0x70, 0x65, 0x63, 0x69, 0x61, 0x6c, 0x69, 0x7a, 0x65, 0x64, 0x2e, 0x68, 0x70, 0x70, 0x00
	.type		__unnamed_1,@object
	.size		__unnamed_1,(.L_0 - __unnamed_1)
__unnamed_1:
        /*0072*/ 	.byte	0x76, 0x6f, 0x69, 0x64, 0x20, 0x63, 0x75, 0x74, 0x6c, 0x61, 0x73, 0x73, 0x3a, 0x3a, 0x67, 0x65
        /* <DEDUP_REMOVED lines=180> */
        /*0bc2*/ 	.byte	0x79, 0x5d, 0x00
.L_0:


//--------------------- .nv.shared._ZN7cutlass13device_kernelINS_4gemm6kernel13GemmUniversalIN4cute5tupleIJiiiiEEENS1_10collective13CollectiveMmaINS1_34MainloopSm90TmaGmmaWarpSpecializedILi2ENS5_IJNS4_1CILi2EEENSA_ILi1EEESC_EEENS1_32KernelTmaWarpSpecializedPingpongEEENS5_IJNSA_ILi64EEENSA_ILi256EEENSA_ILi128EEEEEENS_6half_tENS5_IJlSC_lEEESK_SL_NS4_8TiledMMAINS4_8MMA_AtomIJNS4_4SM904GMMA26MMA_64x256x16_F32F16F16_SSILNSP_5MajorE0ELSR_0ELNSP_7ScaleInE1ELSS_1EEEEEENS4_6LayoutINS5_IJSC_SC_SC_EEENS5_IJNSA_ILi0EEESX_SX_EEEEENS5_IJNS4_10UnderscoreES10_S10_EEEEENS4_13SM90_TMA_LOADENS4_14ComposedLayoutINS4_7SwizzleILi3ELi4ELi3EEENS4_18smem_ptr_flag_bitsILi16EEENSV_INS5_IJNSA_ILi8EEESG_EEENS5_IJSG_SC_EEEEEEEvNS4_8identityENS4_23SM90_TMA_LOAD_MULTICASTES1D_vS1E_EENS_8epilogue10collective6detail29Sm90TmaWarpSpecializedAdapterINS1I_15DefaultEpilogueISK_SL_SL_NS1H_6thread17LinearCombinationISK_Li1EffLNS1M_9ScaleType4KindE0ELNS_15FloatRoundStyleE2ESK_EENS1_15EpilogueDefaultEEEEEvvEEEEvNT_6ParamsE --------------------------
	.section	.nv.shared._ZN7cutlass13device_kernelINS_4gemm6kernel13GemmUniversalIN4cute5tupleIJiiiiEEENS1_10collective13CollectiveMmaINS1_34MainloopSm90TmaGmmaWarpSpecializedILi2ENS5_IJNS4_1CILi2EEENSA_ILi1EEESC_EEENS1_32KernelTmaWarpSpecializedPingpongEEENS5_IJNSA_ILi64EEENSA_ILi256EEENSA_ILi128EEEEEENS_6half_tENS5_IJlSC_lEEESK_SL_NS4_8TiledMMAINS4_8MMA_AtomIJNS4_4SM904GMMA26MMA_64x256x16_F32F16F16_SSILNSP_5MajorE0ELSR_0ELNSP_7ScaleInE1ELSS_1EEEEEENS4_6LayoutINS5_IJSC_SC_SC_EEENS5_IJNSA_ILi0EEESX_SX_EEEEENS5_IJNS4_10UnderscoreES10_S10_EEEEENS4_13SM90_TMA_LOADENS4_14ComposedLayoutINS4_7SwizzleILi3ELi4ELi3EEENS4_18smem_ptr_flag_bitsILi16EEENSV_INS5_IJNSA_ILi8EEESG_EEENS5_IJSG_SC_EEEEEEEvNS4_8identityENS4_23SM90_TMA_LOAD_MULTICASTES1D_vS1E_EENS_8epilogue10collective6detail29Sm90TmaWarpSpecializedAdapterINS1I_15DefaultEpilogueISK_SL_SL_NS1H_6thread17LinearCombinationISK_Li1EffLNS1M_9ScaleType4KindE0ELNS_15FloatRoundStyleE2ESK_EENS1_15EpilogueDefaultEEEEEvvEEEEvNT_6ParamsE,"aw",@nobits
	.sectionflags	@""
	.align	16
	.zero		1024


//--------------------- .nv.shared.reserved.0     --------------------------
	.section	.nv.shared.reserved.0,"aw",@nobits
	.weak		__nv_reservedSMEM_offset_0_alias
	.size		__nv_reservedSMEM_offset_0_alias, 0, 0
	.other		__nv_reservedSMEM_offset_0_alias,@"STO_CUDA_RESERVED_SHARED STV_DEFAULT"
__nv_reservedSMEM_offset_0_alias:
	.zero		0


//--------------------- .nv.global                --------------------------
	.section	.nv.global,"aw",@nobits
.nv.global:
	.type		_ZN40_INTERNAL_7422615d_4_k_cu_5fbaf061_163034cute1_E,@object
	.size		_ZN40_INTERNAL_7422615d_4_k_cu_5fbaf061_163034cute1_E,(_ZN40_INTERNAL_7422615d_4_k_cu_5fbaf061_163034cuda3std3__45__cpo6cbeginE - _ZN40_INTERNAL_7422615d_4_k_cu_5fbaf061_163034cute1_E)
_ZN40_INTERNAL_7422615d_4_k_cu_5fbaf061_163034cute1_E:
	.zero		1
	.type		_ZN40_INTERNAL_7422615d_4_k_cu_5fbaf061_163034cuda3std3__45__cpo6cbeginE,@object
	.size		_ZN40_INTERNAL_7422615d_4_k_cu_5fbaf061_163034cuda3std3__45__cpo6cbeginE,(_ZN40_INTERNAL_7422615d_4_k_cu_5fbaf061_163034cuda3std3__48in_placeE - _ZN40_INTERNAL_7422615d_4_k_cu_5fbaf061_163034cuda3std3__45__cpo6cbeginE)
_ZN40_INTERNAL_7422615d_4_k_cu_5fbaf061_163034cuda3std3__45__cpo6cbeginE:
	.zero		1
	.type		_ZN40_INTERNAL_7422615d_4_k_cu_5fbaf061_163034cuda3std3__48in_placeE,@object
	.size		_ZN40_INTERNAL_7422615d_4_k_cu_5fbaf061_163034cuda3std3__48in_placeE,(_ZN40_INTERNAL_7422615d_4_k_cu_5fbaf061_163034cuda3std6ranges3__45__cpo9iter_moveE - _ZN40_INTERNAL_7422615d_4_k_cu_5fbaf061_163034cuda3std3__48in_placeE)
_ZN40_INTERNAL_7422615d_4_k_cu_5fbaf061_163034cuda3std3__48in_placeE:
	.zero		1
	.type		_ZN40_INTERNAL_7422615d_4_k_cu_5fbaf061_163034cuda3std6ranges3__45__cpo9iter_moveE,@object
	.size		_ZN40_INTERNAL_7422615d_4_k_cu_5fbaf061_163034cuda3std6ranges3__45__cpo9iter_moveE,(_ZN40_INTERNAL_7422615d_4_k_cu_5fbaf061_163034cuda3std3__45__cpo5beginE - _ZN40_INTERNAL_7422615d_4_k_cu_5fbaf061_163034cuda3std6ranges3__45__cpo9iter_moveE)
_ZN40_INTERNAL_7422615d_4_k_cu_5fbaf061_163034cuda3std6ranges3__45__cpo9iter_moveE:
	.zero		1
	.type		_ZN40_INTERNAL_7422615d_4_k_cu_5fbaf061_163034cuda3std3__45__cpo5beginE,@object
	.size		_ZN40_INTERNAL_7422615d_4_k_cu_5fbaf061_163034cuda3std3__45__cpo5beginE,(_ZN40_INTERNAL_7422615d_4_k_cu_5fbaf061_163034cuda3std3__442_GLOBAL__N__7422615d_4_k_cu_5fbaf061_163036ignoreE - _ZN40_INTERNAL_7422615d_4_k_cu_5fbaf061_163034cuda3std3__45__cpo5beginE)
_ZN40_INTERNAL_7422615d_4_k_cu_5fbaf061_163034cuda3std3__45__cpo5beginE:
	.zero		1
	.type		_ZN40_INTERNAL_7422615d_4_k_cu_5fbaf061_163034cuda3std3__442_GLOBAL__N__7422615d_4_k_cu_5fbaf061_163036ignoreE,@object
	.size		_ZN40_INTERNAL_7422615d_4_k_cu_5fbaf061_163034cuda3std3__442_GLOBAL__N__7422615d_4_k_cu_5fbaf061_163036ignoreE,(_ZN40_INTERNAL_7422615d_4_k_cu_5fbaf061_163034cute7productE - _ZN40_INTERNAL_7422615d_4_k_cu_5fbaf061_163034cuda3std3__442_GLOBAL__N__7422615d_4_k_cu_5fbaf061_163036ignoreE)
_ZN40_INTERNAL_7422615d_4_k_cu_5fbaf061_163034cuda3std3__442_GLOBAL__N__7422615d_4_k_cu_5fbaf061_163036ignoreE:
	.zero		1
	.type		_ZN40_INTERNAL_7422615d_4_k_cu_5fbaf061_163034cute7productE,@object
	.size		_ZN40_INTERNAL_7422615d_4_k_cu_5fbaf061_163034cute7productE,(_ZN40_INTERNAL_7422615d_4_k_cu_5fbaf061_163034cuda3std3__45__cpo3endE - _ZN40_INTERNAL_7422615d_4_k_cu_5fbaf061_163034cute7productE)
_ZN40_INTERNAL_7422615d_4_k_cu_5fbaf061_163034cute7productE:
	.zero		1
	.type		_ZN40_INTERNAL_7422615d_4_k_cu_5fbaf061_163034cuda3std3__45__cpo3endE,@object
	.size		_ZN40_INTERNAL_7422615d_4_k_cu_5fbaf061_163034cuda3std3__45__cpo3endE,(_ZN40_INTERNAL_7422615d_4_k_cu_5fbaf061_163034cuda3std3__419piecewise_constructE - _ZN40_INTERNAL_7422615d_4_k_cu_5fbaf061_163034cuda3std3__45__cpo3endE)
_ZN40_INTERNAL_7422615d_4_k_cu_5fbaf061_163034cuda3std3__45__cpo3endE:
	.zero		1
	.type		_ZN40_INTERNAL_7422615d_4_k_cu_5fbaf061_163034cuda3std3__419piecewise_constructE,@object
	.size		_ZN40_INTERNAL_7422615d_4_k_cu_5fbaf061_163034cuda3std3__419piecewise_constructE,(_ZN40_INTERNAL_7422615d_4_k_cu_5fbaf061_163034cuda3std3__45__cpo4cendE - _ZN40_INTERNAL_7422615d_4_k_cu_5fbaf061_163034cuda3std3__419piecewise_constructE)
_ZN40_INTERNAL_7422615d_4_k_cu_5fbaf061_163034cuda3std3__419piecewise_constructE:
	.zero		1
	.type		_ZN40_INTERNAL_7422615d_4_k_cu_5fbaf061_163034cuda3std3__45__cpo4cendE,@object
	.size		_ZN40_INTERNAL_7422615d_4_k_cu_5fbaf061_163034cuda3std3__45__cpo4cendE,(_ZN40_INTERNAL_7422615d_4_k_cu_5fbaf061_163034cuda3std6ranges3__45__cpo4swapE - _ZN40_INTERNAL_7422615d_4_k_cu_5fbaf061_163034cuda3std3__45__cpo4cendE)
_ZN40_INTERNAL_7422615d_4_k_cu_5fbaf061_163034cuda3std3__45__cpo4cendE:
	.zero		1
	.type		_ZN40_INTERNAL_7422615d_4_k_cu_5fbaf061_163034cuda3std6ranges3__45__cpo4swapE,@object
	.size		_ZN40_INTERNAL_7422615d_4_k_cu_5fbaf061_163034cuda3std6ranges3__45__cpo4swapE,(.L_8 - _ZN40_INTERNAL_7422615d_4_k_cu_5fbaf061_163034cuda3std6ranges3__45__cpo4swapE)
_ZN40_INTERNAL_7422615d_4_k_cu_5fbaf061_163034cuda3std6ranges3__45__cpo4swapE:
	.zero		1
.L_8:


//--------------------- .nv.constant0._ZN7cutlass13device_kernelINS_4gemm6kernel13GemmUniversalIN4cute5tupleIJiiiiEEENS1_10collective13CollectiveMmaINS1_34MainloopSm90TmaGmmaWarpSpecializedILi2ENS5_IJNS4_1CILi2EEENSA_ILi1EEESC_EEENS1_32KernelTmaWarpSpecializedPingpongEEENS5_IJNSA_ILi64EEENSA_ILi256EEENSA_ILi128EEEEEENS_6half_tENS5_IJlSC_lEEESK_SL_NS4_8TiledMMAINS4_8MMA_AtomIJNS4_4SM904GMMA26MMA_64x256x16_F32F16F16_SSILNSP_5MajorE0ELSR_0ELNSP_7ScaleInE1ELSS_1EEEEEENS4_6LayoutINS5_IJSC_SC_SC_EEENS5_IJNSA_ILi0EEESX_SX_EEEEENS5_IJNS4_10UnderscoreES10_S10_EEEEENS4_13SM90_TMA_LOADENS4_14ComposedLayoutINS4_7SwizzleILi3ELi4ELi3EEENS4_18smem_ptr_flag_bitsILi16EEENSV_INS5_IJNSA_ILi8EEESG_EEENS5_IJSG_SC_EEEEEEEvNS4_8identityENS4_23SM90_TMA_LOAD_MULTICASTES1D_vS1E_EENS_8epilogue10collective6detail29Sm90TmaWarpSpecializedAdapterINS1I_15DefaultEpilogueISK_SL_SL_NS1H_6thread17LinearCombinationISK_Li1EffLNS1M_9ScaleType4KindE0ELNS_15FloatRoundStyleE2ESK_EENS1_15EpilogueDefaultEEEEEvvEEEEvNT_6ParamsE --------------------------
	.section	.nv.constant0._ZN7cutlass13device_kernelINS_4gemm6kernel13GemmUniversalIN4cute5tupleIJiiiiEEENS1_10collective13CollectiveMmaINS1_34MainloopSm90TmaGmmaWarpSpecializedILi2ENS5_IJNS4_1CILi2EEENSA_ILi1EEESC_EEENS1_32KernelTmaWarpSpecializedPingpongEEENS5_IJNSA_ILi64EEENSA_ILi256EEENSA_ILi128EEEEEENS_6half_tENS5_IJlSC_lEEESK_SL_NS4_8TiledMMAINS4_8MMA_AtomIJNS4_4SM904GMMA26MMA_64x256x16_F32F16F16_SSILNSP_5MajorE0ELSR_0ELNSP_7ScaleInE1ELSS_1EEEEEENS4_6LayoutINS5_IJSC_SC_SC_EEENS5_IJNSA_ILi0EEESX_SX_EEEEENS5_IJNS4_10UnderscoreES10_S10_EEEEENS4_13SM90_TMA_LOADENS4_14ComposedLayoutINS4_7SwizzleILi3ELi4ELi3EEENS4_18smem_ptr_flag_bitsILi16EEENSV_INS5_IJNSA_ILi8EEESG_EEENS5_IJSG_SC_EEEEEEEvNS4_8identityENS4_23SM90_TMA_LOAD_MULTICASTES1D_vS1E_EENS_8epilogue10collective6detail29Sm90TmaWarpSpecializedAdapterINS1I_15DefaultEpilogueISK_SL_SL_NS1H_6thread17LinearCombinationISK_Li1EffLNS1M_9ScaleType4KindE0ELNS_15FloatRoundStyleE2ESK_EENS1_15EpilogueDefaultEEEEEvvEEEEvNT_6ParamsE,"a",@progbits
	.sectionflags	@""
	.align	4
.nv.constant0._ZN7cutlass13device_kernelINS_4gemm6kernel13GemmUniversalIN4cute5tupleIJiiiiEEENS1_10collective13CollectiveMmaINS1_34MainloopSm90TmaGmmaWarpSpecializedILi2ENS5_IJNS4_1CILi2EEENSA_ILi1EEESC_EEENS1_32KernelTmaWarpSpecializedPingpongEEENS5_IJNSA_ILi64EEENSA_ILi256EEENSA_ILi128EEEEEENS_6half_tENS5_IJlSC_lEEESK_SL_NS4_8TiledMMAINS4_8MMA_AtomIJNS4_4SM904GMMA26MMA_64x256x16_F32F16F16_SSILNSP_5MajorE0ELSR_0ELNSP_7ScaleInE1ELSS_1EEEEEENS4_6LayoutINS5_IJSC_SC_SC_EEENS5_IJNSA_ILi0EEESX_SX_EEEEENS5_IJNS4_10UnderscoreES10_S10_EEEEENS4_13SM90_TMA_LOADENS4_14ComposedLayoutINS4_7SwizzleILi3ELi4ELi3EEENS4_18smem_ptr_flag_bitsILi16EEENSV_INS5_IJNSA_ILi8EEESG_EEENS5_IJSG_SC_EEEEEEEvNS4_8identityENS4_23SM90_TMA_LOAD_MULTICASTES1D_vS1E_EENS_8epilogue10collective6detail29Sm90TmaWarpSpecializedAdapterINS1I_15DefaultEpilogueISK_SL_SL_NS1H_6thread17LinearCombinationISK_Li1EffLNS1M_9ScaleType4KindE0ELNS_15FloatRoundStyleE2ESK_EENS1_15EpilogueDefaultEEEEEvvEEEEvNT_6ParamsE:
	.zero		1664


//--------------------- SYMBOLS --------------------------

	.type		.nv.reservedSmem.offset0,@object
	.size		.nv.reservedSmem.offset0,0x4
	.type		__assertfail,@function
